	.target	sm_90a

	.elftype	@"ET_EXEC"


//--------------------- .note.nv.tkinfo           --------------------------
	.section	.note.nv.tkinfo,"",@"SHT_NOTE"
	.sectionflags	@"SHF_NOTE_NV_TKINFO"
	.tkinfo
        /*0018*/ 	.word	0x00000002
        /*0030*/ 	.string	""
        /*0030*/ 	.string	"ptxas"
        /*0030*/ 	.string	"Cuda compilation tools, release 13.0, V13.0.88"
        /*0030*/ 	.string	"Build cuda_13.0.r13.0/compiler.36424714_0"
        /*0030*/ 	.string	"-arch sm_90a -m 64 "



//--------------------- .note.nv.cuinfo           --------------------------
	.section	.note.nv.cuinfo,"",@"SHT_NOTE"
	.sectionflags	@"SHF_NOTE_NV_CUINFO"
        /*0018*/ 	.short	0x0002
        /*001a*/ 	.short	0x005a
        /*001c*/ 	.short	0x0082
	.zero		2


//--------------------- .nv.info                  --------------------------
	.section	.nv.info,"",@"SHT_CUDA_INFO"
	.align	4


	//----- nvinfo : EIATTR_REGCOUNT
	.align		4
        /*0000*/ 	.byte	0x04, 0x2f
        /*0002*/ 	.short	(.L_16 - .L_15)
	.align		4
.L_15:
        /*0004*/ 	.word	index@(_ZN7cutlass13device_kernelINS_4fmha6kernel28FmhaKernelTmaWarpSpecializedINS1_10collective30FmhaMainloopTmaWarpSpecializedINS_10bfloat16_tEffN4cute5tupleIJNS7_1CILi128EEENS9_ILi64EEENS9_ILi48EEEEEENS8_IJiNS9_ILi1EEENS8_IJiiEEEEEESG_SG_NS4_14ResidualFusionEJNS2_6OptionILNS2_3TagE0ENS9_ILb1EEEEENSI_ILSJ_2ESK_EEEEENS4_15FmhaFwdEpilogueIS6_fNS8_IJSB_SC_SB_EEEEENS2_23PersistentTileSchedulerEJSL_SM_EEEEEvNT_6ParamsE)
        /*0008*/ 	.word	0x000000a8


	//----- nvinfo : EIATTR_FRAME_SIZE
	.align		4
.L_16:
        /*000c*/ 	.byte	0x04, 0x11
        /*000e*/ 	.short	(.L_18 - .L_17)
	.align		4
.L_17:
        /*0010*/ 	.word	index@($__internal_0_$__cuda_sm20_rcp_rn_f32_slowpath)
        /*0014*/ 	.word	0x00000000


	//----- nvinfo : EIATTR_FRAME_SIZE
	.align		4
.L_18:
        /*0018*/ 	.byte	0x04, 0x11
        /*001a*/ 	.short	(.L_20 - .L_19)
	.align		4
.L_19:
        /*001c*/ 	.word	index@(_ZN7cutlass13device_kernelINS_4fmha6kernel28FmhaKernelTmaWarpSpecializedINS1_10collective30FmhaMainloopTmaWarpSpecializedINS_10bfloat16_tEffN4cute5tupleIJNS7_1CILi128EEENS9_ILi64EEENS9_ILi48EEEEEENS8_IJiNS9_ILi1EEENS8_IJiiEEEEEESG_SG_NS4_14ResidualFusionEJNS2_6OptionILNS2_3TagE0ENS9_ILb1EEEEENSI_ILSJ_2ESK_EEEEENS4_15FmhaFwdEpilogueIS6_fNS8_IJSB_SC_SB_EEEEENS2_23PersistentTileSchedulerEJSL_SM_EEEEEvNT_6ParamsE)
        /*0020*/ 	.word	0x00000000


	//----- nvinfo : EIATTR_MIN_STACK_SIZE
	.align		4
.L_20:
        /*0024*/ 	.byte	0x04, 0x12
        /*0026*/ 	.short	(.L_22 - .L_21)
	.align		4
.L_21:
        /*0028*/ 	.word	index@(_ZN7cutlass13device_kernelINS_4fmha6kernel28FmhaKernelTmaWarpSpecializedINS1_10collective30FmhaMainloopTmaWarpSpecializedINS_10bfloat16_tEffN4cute5tupleIJNS7_1CILi128EEENS9_ILi64EEENS9_ILi48EEEEEENS8_IJiNS9_ILi1EEENS8_IJiiEEEEEESG_SG_NS4_14ResidualFusionEJNS2_6OptionILNS2_3TagE0ENS9_ILb1EEEEENSI_ILSJ_2ESK_EEEEENS4_15FmhaFwdEpilogueIS6_fNS8_IJSB_SC_SB_EEEEENS2_23PersistentTileSchedulerEJSL_SM_EEEEEvNT_6ParamsE)
        /*002c*/ 	.word	0x00000000
.L_22:


//--------------------- .nv.compat                --------------------------
	.section	.nv.compat,"",@"SHT_CUDA_COMPAT_INFO"
	.align	4
        /*0000*/ 	.byte	0x02, 0x09, 0x01, 0x00, 0x02, 0x02, 0x04, 0x00, 0x02, 0x05, 0x05, 0x00, 0x03, 0x07, 0x01, 0x01
        /*0010*/ 	.byte	0x02, 0x03, 0x01, 0x00, 0x02, 0x06, 0x01, 0x00, 0x04, 0x0b, 0x08, 0x00, 0x00, 0x00, 0x00, 0x00
        /*0020*/ 	.byte	0x00, 0x00, 0x00, 0x00


//--------------------- .nv.info._ZN7cutlass13device_kernelINS_4fmha6kernel28FmhaKernelTmaWarpSpecializedINS1_10collective30FmhaMainloopTmaWarpSpecializedINS_10bfloat16_tEffN4cute5tupleIJNS7_1CILi128EEENS9_ILi64EEENS9_ILi48EEEEEENS8_IJiNS9_ILi1EEENS8_IJiiEEEEEESG_SG_NS4_14ResidualFusionEJNS2_6OptionILNS2_3TagE0ENS9_ILb1EEEEENSI_ILSJ_2ESK_EEEEENS4_15FmhaFwdEpilogueIS6_fNS8_IJSB_SC_SB_EEEEENS2_23PersistentTileSchedulerEJSL_SM_EEEEEvNT_6ParamsE --------------------------
	.section	.nv.info._ZN7cutlass13device_kernelINS_4fmha6kernel28FmhaKernelTmaWarpSpecializedINS1_10collective30FmhaMainloopTmaWarpSpecializedINS_10bfloat16_tEffN4cute5tupleIJNS7_1CILi128EEENS9_ILi64EEENS9_ILi48EEEEEENS8_IJiNS9_ILi1EEENS8_IJiiEEEEEESG_SG_NS4_14ResidualFusionEJNS2_6OptionILNS2_3TagE0ENS9_ILb1EEEEENSI_ILSJ_2ESK_EEEEENS4_15FmhaFwdEpilogueIS6_fNS8_IJSB_SC_SB_EEEEENS2_23PersistentTileSchedulerEJSL_SM_EEEEEvNT_6ParamsE,"",@"SHT_CUDA_INFO"
	.sectionflags	@""
	.align	4


	//----- nvinfo : EIATTR_CUDA_API_VERSION
	.align		4
        /*0000*/ 	.byte	0x04, 0x37
        /*0002*/ 	.short	(.L_24 - .L_23)
.L_23:
        /*0004*/ 	.word	0x00000082


	//----- nvinfo : EIATTR_KPARAM_INFO
	.align		4
.L_24:
        /*0008*/ 	.byte	0x04, 0x17
        /*000a*/ 	.short	(.L_26 - .L_25)
.L_25:
        /*000c*/ 	.word	0x00000000
        /*0010*/ 	.short	0x0000
        /*0012*/ 	.short	0x0070
        /*0014*/ 	.byte	0x00, 0xf0, 0x01, 0x20


	//----- nvinfo : EIATTR_SPARSE_MMA_MASK
	.align		4
.L_26:
        /*0018*/ 	.byte	0x03, 0x50
        /*001a*/ 	.short	0x0000


	//----- nvinfo : EIATTR_MAXREG_COUNT
	.align		4
        /*001c*/ 	.byte	0x03, 0x1b
        /*001e*/ 	.short	0x00a8


	//----- nvinfo : EIATTR_NUM_BARRIERS
	.align		4
        /*0020*/ 	.byte	0x02, 0x4c
        /*0022*/ 	.byte	0x02
	.zero		1


	//----- nvinfo : EIATTR_EXTERNS
	.align		4
        /*0024*/ 	.byte	0x04, 0x0f
        /*0026*/ 	.short	(.L_28 - .L_27)


	//   ....[0]....
	.align		4
.L_27:
        /*0028*/ 	.word	index@(__assertfail)


	//----- nvinfo : EIATTR_MERCURY_ISA_VERSION
	.align		4
.L_28:
        /*002c*/ 	.byte	0x03, 0x5f
        /*002e*/ 	.short	0x0101


	//----- nvinfo : EIATTR_INT_WARP_WIDE_INSTR_OFFSETS
	.align		4
        /*0030*/ 	.byte	0x04, 0x31
        /*0032*/ 	.short	(.L_30 - .L_29)


	//   ....[0]....
.L_29:
        /*0034*/ 	.word	0x00000760


	//   ....[1]....
        /*0038*/ 	.word	0x00000770


	//   ....[2]....
        /*003c*/ 	.word	0x00000780


	//   ....[3]....
        /*0040*/ 	.word	0x00000790


	//   ....[4]....
        /*0044*/ 	.word	0x00000800


	//   ....[5]....
        /*0048*/ 	.word	0x000009c0


	//   ....[6]....
        /*004c*/ 	.word	0x00000a70


	//----- nvinfo : EIATTR_COOP_GROUP_MASK_REGIDS
	.align		4
.L_30:
        /*0050*/ 	.byte	0x04, 0x29
        /*0052*/ 	.short	(.L_32 - .L_31)


	//   ....[0]....
.L_31:
        /*0054*/ 	.word	0xffffffff


	//   ....[1]....
        /*0058*/ 	.word	0xffffffff


	//   ....[2]....
        /*005c*/ 	.word	0xffffffff


	//   ....[3]....
        /*0060*/ 	.word	0xffffffff


	//   ....[4]....
        /*0064*/ 	.word	0xffffffff


	//   ....[5]....
        /*0068*/ 	.word	0xffffffff


	//   ....[6]....
        /*006c*/ 	.word	0xffffffff


	//   ....[7]....
        /*0070*/ 	.word	0xffffffff


	//   ....[8]....
        /*0074*/ 	.word	0xffffffff


	//   ....[9]....
        /*0078*/ 	.word	0xffffffff


	//   ....[10]....
        /*007c*/ 	.word	0xffffffff


	//   ....[11]....
        /*0080*/ 	.word	0xffffffff


	//   ....[12]....
        /*0084*/ 	.word	0xffffffff


	//   ....[13]....
        /*0088*/ 	.word	0xffffffff


	//   ....[14]....
        /*008c*/ 	.word	0xffffffff


	//   ....[15]....
        /*0090*/ 	.word	0xffffffff


	//   ....[16]....
        /*0094*/ 	.word	0xffffffff


	//   ....[17]....
        /*0098*/ 	.word	0xffffffff


	//   ....[18]....
        /*009c*/ 	.word	0xffffffff


	//   ....[19]....
        /*00a0*/ 	.word	0xffffffff


	//   ....[20]....
        /*00a4*/ 	.word	0xffffffff


	//   ....[21]....
        /*00a8*/ 	.word	0xffffffff


	//----- nvinfo : EIATTR_COOP_GROUP_INSTR_OFFSETS
	.align		4
.L_32:
        /*00ac*/ 	.byte	0x04, 0x28
        /*00ae*/ 	.short	(.L_34 - .L_33)


	//   ....[0]....
.L_33:
        /*00b0*/ 	.word	0x00000070


	//   ....[1]....
        /*00b4*/ 	.word	0x000000a0


	//   ....[2]....
        /*00b8*/ 	.word	0x000001d0


	//   ....[3]....
        /*00bc*/ 	.word	0x000003e0


	//   ....[4]....
        /*00c0*/ 	.word	0x000005a0


	//   ....[5]....
        /*00c4*/ 	.word	0x00000700


	//   ....[6]....
        /*00c8*/ 	.word	0x000019c0


	//   ....[7]....
        /*00cc*/ 	.word	0x00001a20


	//   ....[8]....
        /*00d0*/ 	.word	0x00001c60


	//   ....[9]....
        /*00d4*/ 	.word	0x00001dc0


	//   ....[10]....
        /*00d8*/ 	.word	0x00003280


	//   ....[11]....
        /*00dc*/ 	.word	0x000032b0


	//   ....[12]....
        /*00e0*/ 	.word	0x00003530


	//   ....[13]....
        /*00e4*/ 	.word	0x00003630


	//   ....[14]....
        /*00e8*/ 	.word	0x00005110


	//   ....[15]....
        /*00ec*/ 	.word	0x00005170


	//   ....[16]....
        /*00f0*/ 	.word	0x00005480


	//   ....[17]....
        /*00f4*/ 	.word	0x00005590


	//   ....[18]....
        /*00f8*/ 	.word	0x00006a90


	//   ....[19]....
        /*00fc*/ 	.word	0x00006ac0


	//   ....[20]....
        /*0100*/ 	.word	0x00006b00


	//   ....[21]....
        /*0104*/ 	.word	0x00006b20


	//----- nvinfo : EIATTR_REG_RECONFIG
	.align		4
.L_34:
        /*0108*/ 	.byte	0x01, 0x54
	.zero		2


	//----- nvinfo : EIATTR_SYSCALL_OFFSETS
	.align		4
        /*010c*/ 	.byte	0x04, 0x46
        /*010e*/ 	.short	(.L_36 - .L_35)


	//   ....[0]....
.L_35:
        /*0110*/ 	.word	0x000074e0


	//   ....[1]....
        /*0114*/ 	.word	0x00007640


	//----- nvinfo : EIATTR_MBARRIER_INSTR_OFFSETS
	.align		4
.L_36:
        /*0118*/ 	.byte	0x04, 0x39
        /*011a*/ 	.short	(.L_38 - .L_37)


	//   ....[0]....
.L_37:
        /*011c*/ 	.word	0x00000390
        /*0120*/ 	.word	0x000000ff
        /*0124*/ 	.word	0x0000ca50
        /*0128*/ 	.short	0x0100
        /*012a*/ 	.byte	0x08
	.zero		1


	//   ....[1]....
        /*012c*/ 	.word	0x000003a0
        /*0130*/ 	.word	0x000000ff
        /*0134*/ 	.word	0x0000ca60
        /*0138*/ 	.short	0x0100
        /*013a*/ 	.byte	0x08
	.zero		1


	//   ....[2]....
        /*013c*/ 	.word	0x000003b0
        /*0140*/ 	.word	0x000000ff
        /*0144*/ 	.word	0x0000ca58
        /*0148*/ 	.short	0x0100
        /*014a*/ 	.byte	0x08
	.zero		1


	//   ....[3]....
        /*014c*/ 	.word	0x000003c0
        /*0150*/ 	.word	0x000000ff
        /*0154*/ 	.word	0x0000ca68
        /*0158*/ 	.short	0x0100
        /*015a*/ 	.byte	0x08
	.zero		1


	//   ....[4]....
        /*015c*/ 	.word	0x000004f0
        /*0160*/ 	.word	0x000000ff
        /*0164*/ 	.word	0x0000ca00
        /*0168*/ 	.short	0x0100
        /*016a*/ 	.byte	0x08
	.zero		1


	//   ....[5]....
        /*016c*/ 	.word	0x00000500
        /*0170*/ 	.word	0x000000ff
        /*0174*/ 	.word	0x0000ca28
        /*0178*/ 	.short	0x0100
        /*017a*/ 	.byte	0x08
	.zero		1


	//   ....[6]....
        /*017c*/ 	.word	0x00000510
        /*0180*/ 	.word	0x000000ff
        /*0184*/ 	.word	0x0000ca08
        /*0188*/ 	.short	0x0100
        /*018a*/ 	.byte	0x08
	.zero		1


	//   ....[7]....
        /*018c*/ 	.word	0x00000520
        /*0190*/ 	.word	0x000000ff
        /*0194*/ 	.word	0x0000ca30
        /*0198*/ 	.short	0x0100
        /*019a*/ 	.byte	0x08
	.zero		1


	//   ....[8]....
        /*019c*/ 	.word	0x00000530
        /*01a0*/ 	.word	0x000000ff
        /*01a4*/ 	.word	0x0000ca10
        /*01a8*/ 	.short	0x0100
        /*01aa*/ 	.byte	0x08
	.zero		1


	//   ....[9]....
        /*01ac*/ 	.word	0x00000540
        /*01b0*/ 	.word	0x000000ff
        /*01b4*/ 	.word	0x0000ca38
        /*01b8*/ 	.short	0x0100
        /*01ba*/ 	.byte	0x08
	.zero		1


	//   ....[10]....
        /*01bc*/ 	.word	0x00000550
        /*01c0*/ 	.word	0x000000ff
        /*01c4*/ 	.word	0x0000ca18
        /*01c8*/ 	.short	0x0100
        /*01ca*/ 	.byte	0x08
	.zero		1


	//   ....[11]....
        /*01cc*/ 	.word	0x00000560
        /*01d0*/ 	.word	0x000000ff
        /*01d4*/ 	.word	0x0000ca40
        /*01d8*/ 	.short	0x0100
        /*01da*/ 	.byte	0x08
	.zero		1


	//   ....[12]....
        /*01dc*/ 	.word	0x00000570
        /*01e0*/ 	.word	0x000000ff
        /*01e4*/ 	.word	0x0000ca20
        /*01e8*/ 	.short	0x0100
        /*01ea*/ 	.byte	0x08
	.zero		1


	//   ....[13]....
        /*01ec*/ 	.word	0x00000580
        /*01f0*/ 	.word	0x000000ff
        /*01f4*/ 	.word	0x0000ca48
        /*01f8*/ 	.short	0x0100
        /*01fa*/ 	.byte	0x08
	.zero		1


	//   ....[14]....
        /*01fc*/ 	.word	0x000006b0
        /*0200*/ 	.word	0x000000ff
        /*0204*/ 	.word	0x0000ca70
        /*0208*/ 	.short	0x0100
        /*020a*/ 	.byte	0x08
	.zero		1


	//   ....[15]....
        /*020c*/ 	.word	0x000006c0
        /*0210*/ 	.word	0x000000ff
        /*0214*/ 	.word	0x0000ca80
        /*0218*/ 	.short	0x0100
        /*021a*/ 	.byte	0x08
	.zero		1


	//   ....[16]....
        /*021c*/ 	.word	0x000006d0
        /*0220*/ 	.word	0x000000ff
        /*0224*/ 	.word	0x0000ca78
        /*0228*/ 	.short	0x0100
        /*022a*/ 	.byte	0x08
	.zero		1


	//   ....[17]....
        /*022c*/ 	.word	0x000006e0
        /*0230*/ 	.word	0x000000ff
        /*0234*/ 	.word	0x0000ca88
        /*0238*/ 	.short	0x0100
        /*023a*/ 	.byte	0x08
	.zero		1


	//   ....[18]....
        /*023c*/ 	.word	0x00000820
        /*0240*/ 	.word	0x000000ff
        /*0244*/ 	.word	0x0000ca90
        /*0248*/ 	.short	0x0100
        /*024a*/ 	.byte	0x06
	.zero		1


	//   ....[19]....
        /*024c*/ 	.word	0x00000830
        /*0250*/ 	.word	0x000000ff
        /*0254*/ 	.word	0x0000ca98
        /*0258*/ 	.short	0x0100
        /*025a*/ 	.byte	0x06
	.zero		1


	//   ....[20]....
        /*025c*/ 	.word	0x00000840
        /*0260*/ 	.word	0x000000ff
        /*0264*/ 	.word	0x0000caa0
        /*0268*/ 	.short	0x0100
        /*026a*/ 	.byte	0x06
	.zero		1


	//   ....[21]....
        /*026c*/ 	.word	0x00000850
        /*0270*/ 	.word	0x000000ff
        /*0274*/ 	.word	0x0000caa8
        /*0278*/ 	.short	0x0100
        /*027a*/ 	.byte	0x06
	.zero		1


	//   ....[22]....
        /*027c*/ 	.word	0x00000950
        /*0280*/ 	.word	0x000000ff
        /*0284*/ 	.word	0x0000cac0
        /*0288*/ 	.short	0x0100
        /*028a*/ 	.byte	0x08
	.zero		1


	//   ....[23]....
        /*028c*/ 	.word	0x00000960
        /*0290*/ 	.word	0x000000ff
        /*0294*/ 	.word	0x0000cad8
        /*0298*/ 	.short	0x0100
        /*029a*/ 	.byte	0x08
	.zero		1


	//   ....[24]....
        /*029c*/ 	.word	0x00000970
        /*02a0*/ 	.word	0x000000ff
        /*02a4*/ 	.word	0x0000cac8
        /*02a8*/ 	.short	0x0100
        /*02aa*/ 	.byte	0x08
	.zero		1


	//   ....[25]....
        /*02ac*/ 	.word	0x00000980
        /*02b0*/ 	.word	0x000000ff
        /*02b4*/ 	.word	0x0000cae0
        /*02b8*/ 	.short	0x0100
        /*02ba*/ 	.byte	0x08
	.zero		1


	//   ....[26]....
        /*02bc*/ 	.word	0x00000990
        /*02c0*/ 	.word	0x000000ff
        /*02c4*/ 	.word	0x0000cad0
        /*02c8*/ 	.short	0x0100
        /*02ca*/ 	.byte	0x08
	.zero		1


	//   ....[27]....
        /*02cc*/ 	.word	0x000009a0
        /*02d0*/ 	.word	0x000000ff
        /*02d4*/ 	.word	0x0000cae8
        /*02d8*/ 	.short	0x0100
        /*02da*/ 	.byte	0x08
	.zero		1


	//   ....[28]....
        /*02dc*/ 	.word	0x00000aa0
        /*02e0*/ 	.word	0x000000ff
        /*02e4*/ 	.word	0x0000cab0
        /*02e8*/ 	.short	0x0100
        /*02ea*/ 	.byte	0x06
	.zero		1


	//   ....[29]....
        /*02ec*/ 	.word	0x000012a0
        /*02f0*/ 	.word	0x000000ff
        /*02f4*/ 	.word	0x0000ca50
        /*02f8*/ 	.short	0x010a
        /*02fa*/ 	.byte	0x04
	.zero		1


	//   ....[30]....
        /*02fc*/ 	.word	0x00001350
        /*0300*/ 	.word	0x000000ff
        /*0304*/ 	.word	0x0000ca00
        /*0308*/ 	.short	0x010a
        /*030a*/ 	.byte	0x12
	.zero		1


	//   ....[31]....
        /*030c*/ 	.word	0x00001370
        /*0310*/ 	.word	0x000000ff
        /*0314*/ 	.word	0xfffffff8
        /*0318*/ 	.short	0x010a
        /*031a*/ 	.byte	0x10
	.zero		1


	//   ....[32]....
        /*031c*/ 	.word	0x00002730
        /*0320*/ 	.word	0x0000002d
        /*0324*/ 	.word	0x00000000
        /*0328*/ 	.short	0x0101
        /*032a*/ 	.byte	0x13
	.zero		1


	//   ....[33]....
        /*032c*/ 	.word	0x00002950
        /*0330*/ 	.word	0x000000ff
        /*0334*/ 	.word	0x0000ca00
        /*0338*/ 	.short	0x010a
        /*033a*/ 	.byte	0x06
	.zero		1


	//   ....[34]....
        /*033c*/ 	.word	0x00002e30
        /*0340*/ 	.word	0x000000ff
        /*0344*/ 	.word	0x00000000
        /*0348*/ 	.short	0x0101
        /*034a*/ 	.byte	0x12
	.zero		1


	//   ....[35]....
        /*034c*/ 	.word	0x00002f90
        /*0350*/ 	.word	0x000000ff
        /*0354*/ 	.word	0x0000ca00
        /*0358*/ 	.short	0x010a
        /*035a*/ 	.byte	0x06
	.zero		1


	//   ....[36]....
        /*035c*/ 	.word	0x00004180
        /*0360*/ 	.word	0x000000ff
        /*0364*/ 	.word	0x0000ca00
        /*0368*/ 	.short	0x010a
        /*036a*/ 	.byte	0x06
	.zero		1


	//   ....[37]....
        /*036c*/ 	.word	0x00004380
        /*0370*/ 	.word	0x000000ff
        /*0374*/ 	.word	0x0000ca00
        /*0378*/ 	.short	0x010a
        /*037a*/ 	.byte	0x06
	.zero		1


	//   ....[38]....
        /*037c*/ 	.word	0x00004850
        /*0380*/ 	.word	0x000000ff
        /*0384*/ 	.word	0x00000000
        /*0388*/ 	.short	0x0101
        /*038a*/ 	.byte	0x06
	.zero		1


	//   ....[39]....
        /*038c*/ 	.word	0x00004900
        /*0390*/ 	.word	0x000000ff
        /*0394*/ 	.word	0x00000000
        /*0398*/ 	.short	0x0101
        /*039a*/ 	.byte	0x06
	.zero		1


	//   ....[40]....
        /*039c*/ 	.word	0x00004ab0
        /*03a0*/ 	.word	0x000000ff
        /*03a4*/ 	.word	0x0000ca00
        /*03a8*/ 	.short	0x010a
        /*03aa*/ 	.byte	0x06
	.zero		1


	//   ....[41]....
        /*03ac*/ 	.word	0x00006070
        /*03b0*/ 	.word	0x000000ff
        /*03b4*/ 	.word	0x0000ca00
        /*03b8*/ 	.short	0x010a
        /*03ba*/ 	.byte	0x06
	.zero		1


	//   ....[42]....
        /*03bc*/ 	.word	0x000062b0
        /*03c0*/ 	.word	0x000000ff
        /*03c4*/ 	.word	0x0000ca00
        /*03c8*/ 	.short	0x010a
        /*03ca*/ 	.byte	0x06
	.zero		1


	//   ....[43]....
        /*03cc*/ 	.word	0x00006780
        /*03d0*/ 	.word	0x000000ff
        /*03d4*/ 	.word	0x00000000
        /*03d8*/ 	.short	0x0101
        /*03da*/ 	.byte	0x06
	.zero		1


	//   ....[44]....
        /*03dc*/ 	.word	0x00006830
        /*03e0*/ 	.word	0x000000ff
        /*03e4*/ 	.word	0x00000000
        /*03e8*/ 	.short	0x0101
        /*03ea*/ 	.byte	0x06
	.zero		1


	//   ....[45]....
        /*03ec*/ 	.word	0x000069e0
        /*03f0*/ 	.word	0x000000ff
        /*03f4*/ 	.word	0x00000000
        /*03f8*/ 	.short	0x0101
        /*03fa*/ 	.byte	0x04
	.zero		1


	//   ....[46]....
        /*03fc*/ 	.word	0x00006a60
        /*0400*/ 	.word	0x000000ff
        /*0404*/ 	.word	0x00000000
        /*0408*/ 	.short	0x0101
        /*040a*/ 	.byte	0x11
	.zero		1


	//   ....[47]....
        /*040c*/ 	.word	0x00006fa0
        /*0410*/ 	.word	0x000000ff
        /*0414*/ 	.word	0x00000008
        /*0418*/ 	.short	0x010a
        /*041a*/ 	.byte	0x10
	.zero		1


	//   ....[48]....
        /*041c*/ 	.word	0x00007f00
        /*0420*/ 	.word	0x00000000
        /*0424*/ 	.word	0x0000ca90
        /*0428*/ 	.short	0x0101
        /*042a*/ 	.byte	0x2d
	.zero		1


	//   ....[49]....
        /*042c*/ 	.word	0x000082c0
        /*0430*/ 	.word	0x00000007
        /*0434*/ 	.word	0x0000ca60
        /*0438*/ 	.short	0x010a
        /*043a*/ 	.byte	0x3f
	.zero		1


	//   ....[50]....
        /*043c*/ 	.word	0x000085e0
        /*0440*/ 	.word	0x00000007
        /*0444*/ 	.word	0x0000cab0
        /*0448*/ 	.short	0x0101
        /*044a*/ 	.byte	0x3f
	.zero		1


	//   ....[51]....
        /*044c*/ 	.word	0x000085f0
        /*0450*/ 	.word	0x00000007
        /*0454*/ 	.word	0x0000cab0
        /*0458*/ 	.short	0x010a
        /*045a*/ 	.byte	0x3f
	.zero		1


	//   ....[52]....
        /*045c*/ 	.word	0x00008690
        /*0460*/ 	.word	0x00000004
        /*0464*/ 	.word	0x0000ca60
        /*0468*/ 	.short	0x010a
        /*046a*/ 	.byte	0x3f
	.zero		1


	//   ....[53]....
        /*046c*/ 	.word	0x00008ca0
        /*0470*/ 	.word	0x00000008
        /*0474*/ 	.word	0x0000ca28
        /*0478*/ 	.short	0x010a
        /*047a*/ 	.byte	0x3f
	.zero		1


	//   ....[54]....
        /*047c*/ 	.word	0x00008fc0
        /*0480*/ 	.word	0x00000004
        /*0484*/ 	.word	0x0000cab0
        /*0488*/ 	.short	0x0101
        /*048a*/ 	.byte	0x3f
	.zero		1


	//   ....[55]....
        /*048c*/ 	.word	0x00008fd0
        /*0490*/ 	.word	0x00000004
        /*0494*/ 	.word	0x0000cab0
        /*0498*/ 	.short	0x010a
        /*049a*/ 	.byte	0x3f
	.zero		1


	//   ....[56]....
        /*049c*/ 	.word	0x00009080
        /*04a0*/ 	.word	0x00000007
        /*04a4*/ 	.word	0x0000ca28
        /*04a8*/ 	.short	0x010a
        /*04aa*/ 	.byte	0x3f
	.zero		1


	//   ....[57]....
        /*04ac*/ 	.word	0x00009430
        /*04b0*/ 	.word	0x00000007
        /*04b4*/ 	.word	0x0000ca28
        /*04b8*/ 	.short	0x010a
        /*04ba*/ 	.byte	0x3f
	.zero		1


	//   ....[58]....
        /*04bc*/ 	.word	0x00009770
        /*04c0*/ 	.word	0x00000007
        /*04c4*/ 	.word	0x0000ca28
        /*04c8*/ 	.short	0x010a
        /*04ca*/ 	.byte	0x3f
	.zero		1


	//   ....[59]....
        /*04cc*/ 	.word	0x00009b00
        /*04d0*/ 	.word	0x00000003
        /*04d4*/ 	.word	0x0000ca50
        /*04d8*/ 	.short	0x010a
        /*04da*/ 	.byte	0x3f
	.zero		1


	//   ....[60]....
        /*04dc*/ 	.word	0x00009b60
        /*04e0*/ 	.word	0x00000005
        /*04e4*/ 	.word	0x0000ca00
        /*04e8*/ 	.short	0x010a
        /*04ea*/ 	.byte	0x3f
	.zero		1


	//   ....[61]....
        /*04ec*/ 	.word	0x00009bc0
        /*04f0*/ 	.word	0x00000000
        /*04f4*/ 	.word	0xfffffff8
        /*04f8*/ 	.short	0x010a
        /*04fa*/ 	.byte	0x3f
	.zero		1


	//   ....[62]....
        /*04fc*/ 	.word	0x00009c20
        /*0500*/ 	.word	0x00000008
        /*0504*/ 	.word	0x0000ca00
        /*0508*/ 	.short	0x010a
        /*050a*/ 	.byte	0x3f
	.zero		1


	//   ....[63]....
        /*050c*/ 	.word	0x00009c80
        /*0510*/ 	.word	0x0000000d
        /*0514*/ 	.word	0x0000ca00
        /*0518*/ 	.short	0x010a
        /*051a*/ 	.byte	0x3f
	.zero		1


	//   ....[64]....
        /*051c*/ 	.word	0x00009ce0
        /*0520*/ 	.word	0x00000009
        /*0524*/ 	.word	0x0000ca00
        /*0528*/ 	.short	0x010a
        /*052a*/ 	.byte	0x3f
	.zero		1


	//   ....[65]....
        /*052c*/ 	.word	0x00009d40
        /*0530*/ 	.word	0x0000000b
        /*0534*/ 	.word	0x0000ca00
        /*0538*/ 	.short	0x010a
        /*053a*/ 	.byte	0x3f
	.zero		1


	//   ....[66]....
        /*053c*/ 	.word	0x00009da0
        /*0540*/ 	.word	0x00000009
        /*0544*/ 	.word	0x0000ca00
        /*0548*/ 	.short	0x010a
        /*054a*/ 	.byte	0x3f
	.zero		1


	//   ....[67]....
        /*054c*/ 	.word	0x00009e00
        /*0550*/ 	.word	0x00000003
        /*0554*/ 	.word	0x00000008
        /*0558*/ 	.short	0x010a
        /*055a*/ 	.byte	0x3f
	.zero		1


	//   ....[68]....
        /*055c*/ 	.word	0x00009ed0
        /*0560*/ 	.word	0x00000007
        /*0564*/ 	.word	0x0000ca60
        /*0568*/ 	.short	0x010a
        /*056a*/ 	.byte	0x3f
	.zero		1


	//   ....[69]....
        /*056c*/ 	.word	0x00009f20
        /*0570*/ 	.word	0x00000007
        /*0574*/ 	.word	0x0000cab0
        /*0578*/ 	.short	0x010a
        /*057a*/ 	.byte	0x3f
	.zero		1


	//   ....[70]....
        /*057c*/ 	.word	0x00009f70
        /*0580*/ 	.word	0x00000004
        /*0584*/ 	.word	0x0000ca60
        /*0588*/ 	.short	0x010a
        /*058a*/ 	.byte	0x3f
	.zero		1


	//   ....[71]....
        /*058c*/ 	.word	0x0000a040
        /*0590*/ 	.word	0x00000008
        /*0594*/ 	.word	0x0000ca28
        /*0598*/ 	.short	0x010a
        /*059a*/ 	.byte	0x3f
	.zero		1


	//   ....[72]....
        /*059c*/ 	.word	0x0000a090
        /*05a0*/ 	.word	0x00000004
        /*05a4*/ 	.word	0x0000cab0
        /*05a8*/ 	.short	0x010a
        /*05aa*/ 	.byte	0x3f
	.zero		1


	//   ....[73]....
        /*05ac*/ 	.word	0x0000a0e0
        /*05b0*/ 	.word	0x00000007
        /*05b4*/ 	.word	0x0000ca28
        /*05b8*/ 	.short	0x010a
        /*05ba*/ 	.byte	0x3f
	.zero		1


	//   ....[74]....
        /*05bc*/ 	.word	0x0000a130
        /*05c0*/ 	.word	0x00000007
        /*05c4*/ 	.word	0x0000ca28
        /*05c8*/ 	.short	0x010a
        /*05ca*/ 	.byte	0x3f
	.zero		1


	//   ....[75]....
        /*05cc*/ 	.word	0x0000a180
        /*05d0*/ 	.word	0x00000007
        /*05d4*/ 	.word	0x0000ca28
        /*05d8*/ 	.short	0x010a
        /*05da*/ 	.byte	0x3f
	.zero		1


	//----- nvinfo : EIATTR_NUM_MBARRIERS
	.align		4
.L_38:
        /*05dc*/ 	.byte	0x03, 0x38
        /*05de*/ 	.short	0x001d


	//----- nvinfo : EIATTR_EXIT_INSTR_OFFSETS
	.align		4
        /*05e0*/ 	.byte	0x04, 0x1c
        /*05e2*/ 	.short	(.L_40 - .L_39)


	//   ....[0]....
.L_39:
        /*05e4*/ 	.word	0x00000b00


	//   ....[1]....
        /*05e8*/ 	.word	0x00000b70


	//   ....[2]....
        /*05ec*/ 	.word	0x00007f30


	//   ....[3]....
        /*05f0*/ 	.word	0x00007f90


	//   ....[4]....
        /*05f4*/ 	.word	0x00007fc0


	//   ....[5]....
        /*05f8*/ 	.word	0x000089a0


	//   ....[6]....
        /*05fc*/ 	.word	0x000089d0


	//   ....[7]....
        /*0600*/ 	.word	0x00009ae0


	//----- nvinfo : EIATTR_MAX_THREADS
	.align		4
.L_40:
        /*0604*/ 	.byte	0x04, 0x05
        /*0606*/ 	.short	(.L_42 - .L_41)
.L_41:
        /*0608*/ 	.word	0x00000180
        /*060c*/ 	.word	0x00000001
        /*0610*/ 	.word	0x00000001


	//----- nvinfo : EIATTR_CRS_STACK_SIZE
	.align		4
.L_42:
        /*0614*/ 	.byte	0x04, 0x1e
        /*0616*/ 	.short	(.L_44 - .L_43)
.L_43:
        /*0618*/ 	.word	0x00000000


	//----- nvinfo : EIATTR_CBANK_PARAM_SIZE
	.align		4
.L_44:
        /*061c*/ 	.byte	0x03, 0x19
        /*061e*/ 	.short	0x0870


	//----- nvinfo : EIATTR_PARAM_CBANK
	.align		4
        /*0620*/ 	.byte	0x04, 0x0a
        /*0622*/ 	.short	(.L_46 - .L_45)
	.align		4
.L_45:
        /*0624*/ 	.word	index@(.nv.constant0._ZN7cutlass13device_kernelINS_4fmha6kernel28FmhaKernelTmaWarpSpecializedINS1_10collective30FmhaMainloopTmaWarpSpecializedINS_10bfloat16_tEffN4cute5tupleIJNS7_1CILi128EEENS9_ILi64EEENS9_ILi48EEEEEENS8_IJiNS9_ILi1EEENS8_IJiiEEEEEESG_SG_NS4_14ResidualFusionEJNS2_6OptionILNS2_3TagE0ENS9_ILb1EEEEENSI_ILSJ_2ESK_EEEEENS4_15FmhaFwdEpilogueIS6_fNS8_IJSB_SC_SB_EEEEENS2_23PersistentTileSchedulerEJSL_SM_EEEEEvNT_6ParamsE)
        /*0628*/ 	.short	0x0210
        /*062a*/ 	.short	0x0870


	//----- nvinfo : EIATTR_SW_WAR
	.align		4
.L_46:
        /*062c*/ 	.byte	0x04, 0x36
        /*062e*/ 	.short	(.L_48 - .L_47)
.L_47:
        /*0630*/ 	.word	0x00000008
.L_48:


//--------------------- .nv.callgraph             --------------------------
	.section	.nv.callgraph,"",@"SHT_CUDA_CALLGRAPH"
	.align	4
	.sectionentsize	8
	.align		4
        /*0000*/ 	.word	0x00000000
	.align		4
        /*0004*/ 	.word	0xffffffff
	.align		4
        /*0008*/ 	.word	index@(_ZN7cutlass13device_kernelINS_4fmha6kernel28FmhaKernelTmaWarpSpecializedINS1_10collective30FmhaMainloopTmaWarpSpecializedINS_10bfloat16_tEffN4cute5tupleIJNS7_1CILi128EEENS9_ILi64EEENS9_ILi48EEEEEENS8_IJiNS9_ILi1EEENS8_IJiiEEEEEESG_SG_NS4_14ResidualFusionEJNS2_6OptionILNS2_3TagE0ENS9_ILb1EEEEENSI_ILSJ_2ESK_EEEEENS4_15FmhaFwdEpilogueIS6_fNS8_IJSB_SC_SB_EEEEENS2_23PersistentTileSchedulerEJSL_SM_EEEEEvNT_6ParamsE)
	.align		4
        /*000c*/ 	.word	index@(__assertfail)
	.align		4
        /*0010*/ 	.word	0x00000000
	.align		4
        /*0014*/ 	.word	0xfffffffe
	.align		4
        /*0018*/ 	.word	0x00000000
	.align		4
        /*001c*/ 	.word	0xfffffffd
	.align		4
        /*0020*/ 	.word	0x00000000
	.align		4
        /*0024*/ 	.word	0xfffffffc


//--------------------- .nv.constant4             --------------------------
	.section	.nv.constant4,"a",@progbits
	.align	8
	.align		8
.nv.constant4:
        /*0000*/ 	.dword	__assertfail
	.align		8
        /*0008*/ 	.dword	__unnamed_1
	.align		8
        /*0010*/ 	.dword	__unnamed_2
	.align		8
        /*0018*/ 	.dword	_ZN39_INTERNAL_c353613f_4_k_cu_82501950_34184cuda3std3__45__cpo5beginE
	.align		8
        /*0020*/ 	.dword	_ZN39_INTERNAL_c353613f_4_k_cu_82501950_34184cuda3std3__45__cpo3endE
	.align		8
        /*0028*/ 	.dword	_ZN39_INTERNAL_c353613f_4_k_cu_82501950_34184cuda3std3__45__cpo6cbeginE
	.align		8
        /*0030*/ 	.dword	_ZN39_INTERNAL_c353613f_4_k_cu_82501950_34184cuda3std3__45__cpo4cendE
	.align		8
        /*0038*/ 	.dword	_ZN39_INTERNAL_c353613f_4_k_cu_82501950_34184cuda3std3__441_GLOBAL__N__c353613f_4_k_cu_82501950_34186ignoreE
	.align		8
        /*0040*/ 	.dword	_ZN39_INTERNAL_c353613f_4_k_cu_82501950_34184cuda3std3__419piecewise_constructE
	.align		8
        /*0048*/ 	.dword	_ZN39_INTERNAL_c353613f_4_k_cu_82501950_34184cuda3std3__48in_placeE
	.align		8
        /*0050*/ 	.dword	_ZN39_INTERNAL_c353613f_4_k_cu_82501950_34184cuda3std6ranges3__45__cpo4swapE
	.align		8
        /*0058*/ 	.dword	_ZN39_INTERNAL_c353613f_4_k_cu_82501950_34184cuda3std6ranges3__45__cpo9iter_moveE
	.align		8
        /*0060*/ 	.dword	_ZN39_INTERNAL_c353613f_4_k_cu_82501950_34184cute7productE
	.align		8
        /*0068*/ 	.dword	_ZN39_INTERNAL_c353613f_4_k_cu_82501950_34184cute1_E
	.align		8
        /*0070*/ 	.dword	$str$24
	.align		8
        /*0078*/ 	.dword	$str$25


//--------------------- .text._ZN7cutlass13device_kernelINS_4fmha6kernel28FmhaKernelTmaWarpSpecializedINS1_10collective30FmhaMainloopTmaWarpSpecializedINS_10bfloat16_tEffN4cute5tupleIJNS7_1CILi128EEENS9_ILi64EEENS9_ILi48EEEEEENS8_IJiNS9_ILi1EEENS8_IJiiEEEEEESG_SG_NS4_14ResidualFusionEJNS2_6OptionILNS2_3TagE0ENS9_ILb1EEEEENSI_ILSJ_2ESK_EEEEENS4_15FmhaFwdEpilogueIS6_fNS8_IJSB_SC_SB_EEEEENS2_23PersistentTileSchedulerEJSL_SM_EEEEEvNT_6ParamsE --------------------------
	.section	.text._ZN7cutlass13device_kernelINS_4fmha6kernel28FmhaKernelTmaWarpSpecializedINS1_10collective30FmhaMainloopTmaWarpSpecializedINS_10bfloat16_tEffN4cute5tupleIJNS7_1CILi128EEENS9_ILi64EEENS9_ILi48EEEEEENS8_IJiNS9_ILi1EEENS8_IJiiEEEEEESG_SG_NS4_14ResidualFusionEJNS2_6OptionILNS2_3TagE0ENS9_ILb1EEEEENSI_ILSJ_2ESK_EEEEENS4_15FmhaFwdEpilogueIS6_fNS8_IJSB_SC_SB_EEEEENS2_23PersistentTileSchedulerEJSL_SM_EEEEEvNT_6ParamsE,"ax",@progbits
	.align	128
.text._ZN7cutlass13device_kernelINS_4fmha6kernel28FmhaKernelTmaWarpSpecializedINS1_10collective30FmhaMainloopTmaWarpSpecializedINS_10bfloat16_tEffN4cute5tupleIJNS7_1CILi128EEENS9_ILi64EEENS9_ILi48EEEEEENS8_IJiNS9_ILi1EEENS8_IJiiEEEEEESG_SG_NS4_14ResidualFusionEJNS2_6OptionILNS2_3TagE0ENS9_ILb1EEEEENSI_ILSJ_2ESK_EEEEENS4_15FmhaFwdEpilogueIS6_fNS8_IJSB_SC_SB_EEEEENS2_23PersistentTileSchedulerEJSL_SM_EEEEEvNT_6ParamsE:
        .type           _ZN7cutlass13device_kernelINS_4fmha6kernel28FmhaKernelTmaWarpSpecializedINS1_10collective30FmhaMainloopTmaWarpSpecializedINS_10bfloat16_tEffN4cute5tupleIJNS7_1CILi128EEENS9_ILi64EEENS9_ILi48EEEEEENS8_IJiNS9_ILi1EEENS8_IJiiEEEEEESG_SG_NS4_14ResidualFusionEJNS2_6OptionILNS2_3TagE0ENS9_ILb1EEEEENSI_ILSJ_2ESK_EEEEENS4_15FmhaFwdEpilogueIS6_fNS8_IJSB_SC_SB_EEEEENS2_23PersistentTileSchedulerEJSL_SM_EEEEEvNT_6ParamsE,@function
        .size           _ZN7cutlass13device_kernelINS_4fmha6kernel28FmhaKernelTmaWarpSpecializedINS1_10collective30FmhaMainloopTmaWarpSpecializedINS_10bfloat16_tEffN4cute5tupleIJNS7_1CILi128EEENS9_ILi64EEENS9_ILi48EEEEEENS8_IJiNS9_ILi1EEENS8_IJiiEEEEEESG_SG_NS4_14ResidualFusionEJNS2_6OptionILNS2_3TagE0ENS9_ILb1EEEEENSI_ILSJ_2ESK_EEEEENS4_15FmhaFwdEpilogueIS6_fNS8_IJSB_SC_SB_EEEEENS2_23PersistentTileSchedulerEJSL_SM_EEEEEvNT_6ParamsE,(.L_x_147 - _ZN7cutlass13device_kernelINS_4fmha6kernel28FmhaKernelTmaWarpSpecializedINS1_10collective30FmhaMainloopTmaWarpSpecializedINS_10bfloat16_tEffN4cute5tupleIJNS7_1CILi128EEENS9_ILi64EEENS9_ILi48EEEEEENS8_IJiNS9_ILi1EEENS8_IJiiEEEEEESG_SG_NS4_14ResidualFusionEJNS2_6OptionILNS2_3TagE0ENS9_ILb1EEEEENSI_ILSJ_2ESK_EEEEENS4_15FmhaFwdEpilogueIS6_fNS8_IJSB_SC_SB_EEEEENS2_23PersistentTileSchedulerEJSL_SM_EEEEEvNT_6ParamsE)
        .other          _ZN7cutlass13device_kernelINS_4fmha6kernel28FmhaKernelTmaWarpSpecializedINS1_10collective30FmhaMainloopTmaWarpSpecializedINS_10bfloat16_tEffN4cute5tupleIJNS7_1CILi128EEENS9_ILi64EEENS9_ILi48EEEEEENS8_IJiNS9_ILi1EEENS8_IJiiEEEEEESG_SG_NS4_14ResidualFusionEJNS2_6OptionILNS2_3TagE0ENS9_ILb1EEEEENSI_ILSJ_2ESK_EEEEENS4_15FmhaFwdEpilogueIS6_fNS8_IJSB_SC_SB_EEEEENS2_23PersistentTileSchedulerEJSL_SM_EEEEEvNT_6ParamsE,@"STO_CUDA_ENTRY STV_DEFAULT"
_ZN7cutlass13device_kernelINS_4fmha6kernel28FmhaKernelTmaWarpSpecializedINS1_10collective30FmhaMainloopTmaWarpSpecializedINS_10bfloat16_tEffN4cute5tupleIJNS7_1CILi128EEENS9_ILi64EEENS9_ILi48EEEEEENS8_IJiNS9_ILi1EEENS8_IJiiEEEEEESG_SG_NS4_14ResidualFusionEJNS2_6OptionILNS2_3TagE0ENS9_ILb1EEEEENSI_ILSJ_2ESK_EEEEENS4_15FmhaFwdEpilogueIS6_fNS8_IJSB_SC_SB_EEEEENS2_23PersistentTileSchedulerEJSL_SM_EEEEEvNT_6ParamsE:
[----:B------:R-:W1:Y:S01]  /*0000*/  LDC R1, c[0x0][0x28] ;  /* 0x00000a00ff017b82 */ /* 0x000e620000000800 */
[----:B------:R-:W2:Y:S07]  /*0010*/  S2R R2, SR_TID.X ;  /* 0x0000000000027919 */ /* 0x000eae0000002100 */
[----:B------:R-:W3:Y:S01]  /*0020*/  S2UR UR6, SR_CTAID.X ;  /* 0x00000000000679c3 */ /* 0x000ee20000002500 */
[----:B------:R-:W-:Y:S01]  /*0030*/  ELECT P1, URZ, PT ;  /* 0x00000000003f782f */ /* 0x000fe20003820000 */
[----:B------:R-:W-:Y:S01]  /*0040*/  BSSY B0, `(.L_x_0) ;  /* 0x0000018000007945 */ /* 0x000fe20003800000 */
[----:B---3--:R-:W-:Y:S01]  /*0050*/  IMAD.U32 R17, RZ, RZ, UR6 ;  /* 0x00000006ff117e24 */ /* 0x008fe2000f8e00ff */
[----:B--2---:R-:W-:-:S05]  /*0060*/  SHF.R.U32.HI R0, RZ, 0x5, R2 ;  /* 0x00000005ff007819 */ /* 0x004fca0000011602 */
[----:B------:R-:W2:Y:S02]  /*0070*/  SHFL.IDX PT, R3, R0, RZ, 0x1f ;  /* 0x00001fff00037589 */ /* 0x000ea400000e0000 */
[----:B--2---:R-:W-:Y:S02]  /*0080*/  R2UR UR4, R3 ;  /* 0x00000000030472ca */ /* 0x004fe400000e0000 */
[----:B------:R-:W-:-:S06]  /*0090*/  SHF.R.U32.HI R3, RZ, 0x7, R2 ;  /* 0x00000007ff037819 */ /* 0x000fcc0000011602 */
[----:B------:R-:W2:Y:S05]  /*00a0*/  SHFL.IDX PT, R3, R3, RZ, 0x1f ;  /* 0x00001fff03037589 */ /* 0x000eaa00000e0000 */
[----:B------:R-:W-:Y:S02]  /*00b0*/  USHF.R.S32.HI UR5, URZ, 0x1f, UR4 ;  /* 0x0000001f3f057899 */ /* 0x000fe40008011404 */
[----:B------:R-:W-:Y:S02]  /*00c0*/  ISETP.EQ.AND P2, PT, RZ, UR4, P1 ;  /* 0x00000004ff007c0c */ /* 0x000fe40008f42270 */
[----:B------:R-:W-:-:S04]  /*00d0*/  ULEA.HI UR5, UR5, UR4, URZ, 0x2 ;  /* 0x0000000405057291 */ /* 0x000fc8000f8f103f */
[----:B------:R-:W-:-:S04]  /*00e0*/  ULOP3.LUT UR5, UR5, 0xfffffffc, URZ, 0xc0, !UPT ;  /* 0xfffffffc05057892 */ /* 0x000fc8000f8ec03f */
[----:B------:R-:W-:-:S03]  /*00f0*/  UIADD3 UR5, UR4, -UR5, URZ ;  /* 0x8000000504057290 */ /* 0x000fc6000fffe03f */
[----:B-1----:R-:W-:Y:S09]  /*0100*/  @!P2 BRA `(.L_x_1) ;  /* 0x00000000002ca947 */ /* 0x002ff20003800000 */
[----:B------:R-:W-:Y:S02]  /*0110*/  ULDC.64 UR6, c[0x0][0x198] ;  /* 0x0000660000067ab9 */ /* 0x000fe40000000a00 */
[----:B------:R-:W-:Y:S02]  /*0120*/  UIADD3 UR8, UP0, UR6, 0xf0, URZ ;  /* 0x000000f006087890 */ /* 0x000fe4000ff1e03f */
[----:B------:R-:W-:Y:S02]  /*0130*/  UIADD3 UR10, UP1, UR6, 0x1f0, URZ ;  /* 0x000001f0060a7890 */ /* 0x000fe4000ff3e03f */
[----:B------:R-:W-:Y:S02]  /*0140*/  UIADD3 UR6, UP2, UR6, 0x2f0, URZ ;  /* 0x000002f006067890 */ /* 0x000fe4000ff5e03f */
[----:B------:R-:W-:Y:S02]  /*0150*/  UIADD3.X UR9, URZ, UR7, URZ, UP0, !UPT ;  /* 0x000000073f097290 */ /* 0x000fe400087fe43f */
[----:B------:R-:W-:-:S02]  /*0160*/  UIADD3.X UR11, URZ, UR7, URZ, UP1, !UPT ;  /* 0x000000073f0b7290 */ /* 0x000fc40008ffe43f */
[----:B------:R-:W-:-:S05]  /*0170*/  UIADD3.X UR7, URZ, UR7, URZ, UP2, !UPT ;  /* 0x000000073f077290 */ /* 0x000fca00097fe43f */
[----:B------:R1:W-:Y:S02]  /*0180*/  UTMACCTL.PF [UR8] ;  /* 0x00000000080079b9 */ /* 0x0003e40008040000 */
[----:B------:R1:W-:Y:S02]  /*0190*/  UTMACCTL.PF [UR10] ;  /* 0x000000000a0079b9 */ /* 0x0003e40008040000 */
[----:B------:R1:W-:Y:S02]  /*01a0*/  UTMACCTL.PF [UR6] ;  /* 0x00000000060079b9 */ /* 0x0003e40008040000 */
[----:B-1----:R-:W-:Y:S01]  /*01b0*/  NOP ;  /* 0x0000000000007918 */ /* 0x002fe20000000000 */
.L_x_1:
[----:B------:R-:W-:Y:S05]  /*01c0*/  BSYNC B0 ;  /* 0x0000000000007941 */ /* 0x000fea0003800000 */
.L_x_0:
[----:B------:R-:W1:Y:S01]  /*01d0*/  SHFL.IDX PT, R4, R0, RZ, 0x1f ;  /* 0x00001fff00047589 */ /* 0x000e6200000e0000 */
[----:B--2---:R-:W-:Y:S01]  /*01e0*/  R2UR UR52, R3 ;  /* 0x00000000033472ca */ /* 0x004fe200000e0000 */
[----:B------:R-:W-:Y:S02]  /*01f0*/  UISETP.NE.AND UP0, UPT, UR5, 0x1, UPT ;  /* 0x000000010500788c */ /* 0x000fe4000bf05270 */
[----:B------:R-:W-:-:S10]  /*0200*/  UISETP.NE.AND UP1, UPT, UR5, 0x2, UPT ;  /* 0x000000020500788c */ /* 0x000fd4000bf25270 */
[----:B------:R-:W-:Y:S02]  /*0210*/  UIADD3 UR10, UR52, -0x1, URZ ;  /* 0xffffffff340a7890 */ /* 0x000fe4000fffe03f */
[----:B------:R-:W-:Y:S02]  /*0220*/  UISETP.EQ.AND UP2, UPT, UR52, URZ, !UP0 ;  /* 0x0000003f3400728c */ /* 0x000fe4000c742270 */
[----:B------:R-:W-:Y:S02]  /*0230*/  UISETP.EQ.AND UP3, UPT, UR52, URZ, !UP1 ;  /* 0x0000003f3400728c */ /* 0x000fe4000cf62270 */
[----:B------:R-:W-:Y:S02]  /*0240*/  UISETP.GE.U32.AND UP4, UPT, UR10, 0x4, UPT ;  /* 0x000000040a00788c */ /* 0x000fe4000bf86070 */
[----:B------:R-:W-:Y:S01]  /*0250*/  USEL UR51, URZ, 0x1, !UP2 ;  /* 0x000000013f337887 */ /* 0x000fe2000d000000 */
[----:B-1----:R-:W-:Y:S01]  /*0260*/  ISETP.NE.AND P0, PT, R4, RZ, PT ;  /* 0x000000ff0400720c */ /* 0x002fe20003f05270 */
[----:B------:R-:W-:Y:S01]  /*0270*/  USEL UR38, URZ, 0x1, !UP3 ;  /* 0x000000013f267887 */ /* 0x000fe2000d800000 */
[----:B------:R-:W-:Y:S01]  /*0280*/  IMAD.U32 R4, RZ, RZ, UR5 ;  /* 0x00000005ff047e24 */ /* 0x000fe2000f8e00ff */
[----:B------:R-:W-:-:S02]  /*0290*/  USEL UR51, UR51, 0x2, UP4 ;  /* 0x0000000233337887 */ /* 0x000fc4000a000000 */
[----:B------:R-:W-:-:S08]  /*02a0*/  USEL UR38, UR38, 0x2, UP4 ;  /* 0x0000000226267887 */ /* 0x000fd0000a000000 */
[----:B------:R-:W-:Y:S05]  /*02b0*/  @P0 BRA `(.L_x_2) ;  /* 0x0000000000480947 */ /* 0x000fea0003800000 */
[----:B------:R-:W1:Y:S01]  /*02c0*/  S2UR UR8, SR_CgaCtaId ;  /* 0x00000000000879c3 */ /* 0x000e620000008800 */
[----:B------:R-:W-:Y:S01]  /*02d0*/  UMOV UR4, 0x400 ;  /* 0x0000040000047882 */ /* 0x000fe20000000000 */
[----:B------:R-:W-:Y:S01]  /*02e0*/  UMOV UR5, 0x1 ;  /* 0x0000000100057882 */ /* 0x000fe20000000000 */
[----:B------:R-:W-:Y:S01]  /*02f0*/  UMOV UR6, 0x80 ;  /* 0x0000008000067882 */ /* 0x000fe20000000000 */
[----:B------:R-:W-:Y:S01]  /*0300*/  ELECT P0, URZ, PT ;  /* 0x00000000003f782f */ /* 0x000fe20003800000 */
[----:B------:R-:W-:-:S04]  /*0310*/  UIADD3 UR6, -UR6, 0x100000, URZ ;  /* 0x0010000006067890 */ /* 0x000fc8000fffe13f */
[----:B------:R-:W-:Y:S02]  /*0320*/  USHF.L.U32 UR7, UR6, 0xb, URZ ;  /* 0x0000000b06077899 */ /* 0x000fe4000800063f */
[----:B------:R-:W-:Y:S02]  /*0330*/  USHF.L.U32 UR6, UR6, 0x1, URZ ;  /* 0x0000000106067899 */ /* 0x000fe4000800063f */
[----:B-1----:R-:W-:Y:S02]  /*0340*/  ULEA UR8, UR8, UR4, 0x18 ;  /* 0x0000000408087291 */ /* 0x002fe4000f8ec03f */
[----:B------:R-:W-:-:S04]  /*0350*/  UIADD3 UR4, -UR5, 0x100000, URZ ;  /* 0x0010000005047890 */ /* 0x000fc8000fffe13f */
[----:B------:R-:W-:Y:S02]  /*0360*/  USHF.L.U32 UR5, UR4, 0xb, URZ ;  /* 0x0000000b04057899 */ /* 0x000fe4000800063f */
[----:B------:R-:W-:Y:S01]  /*0370*/  USHF.L.U32 UR4, UR4, 0x1, URZ ;  /* 0x0000000104047899 */ /* 0x000fe2000800063f */
[----:B------:R-:W1:Y:S11]  /*0380*/  FENCE.VIEW.ASYNC.S ;  /* 0x00000000000073c6 */ /* 0x000e760000000000 */
[----:B-1----:R1:W2:Y:S01]  /*0390*/  SYNCS.EXCH.64 URZ, [UR8+0xca50], UR4 ;  /* 0x00ca5004083f75b2 */ /* 0x0022a20008000100 */
[----:B------:R1:W3:Y:S01]  /*03a0*/  SYNCS.EXCH.64 URZ, [UR8+0xca60], UR6 ;  /* 0x00ca6006083f75b2 */ /* 0x0002e20008000100 */
[----:B------:R1:W4:Y:S01]  /*03b0*/  SYNCS.EXCH.64 URZ, [UR8+0xca58], UR4 ;  /* 0x00ca5804083f75b2 */ /* 0x0003220008000100 */
[----:B------:R1:W1:Y:S01]  /*03c0*/  SYNCS.EXCH.64 URZ, [UR8+0xca68], UR6 ;  /* 0x00ca6806083f75b2 */ /* 0x0002620008000100 */
[----:B------:R-:W-:Y:S01]  /*03d0*/  NOP ;  /* 0x0000000000007918 */ /* 0x000fe20000000000 */
.L_x_2:
[----:B------:R-:W5:Y:S01]  /*03e0*/  SHFL.IDX PT, R3, R0, RZ, 0x1f ;  /* 0x00001fff00037589 */ /* 0x000f6200000e0000 */
[----:B------:R-:W-:Y:S01]  /*03f0*/  NOP ;  /* 0x0000000000007918 */ /* 0x000fe20000000000 */
[----:B-----5:R-:W-:-:S13]  /*0400*/  ISETP.NE.AND P0, PT, R3, RZ, PT ;  /* 0x000000ff0300720c */ /* 0x020fda0003f05270 */
[----:B------:R-:W-:Y:S05]  /*0410*/  @P0 BRA `(.L_x_3) ;  /* 0x0000000000600947 */ /* 0x000fea0003800000 */
[----:B-1----:R-:W1:Y:S01]  /*0420*/  S2UR UR5, SR_CgaCtaId ;  /* 0x00000000000579c3 */ /* 0x002e620000008800 */
[----:B------:R-:W-:Y:S01]  /*0430*/  UMOV UR4, 0x400 ;  /* 0x0000040000047882 */ /* 0x000fe20000000000 */
[----:B------:R-:W-:Y:S01]  /*0440*/  UMOV UR6, 0x1 ;  /* 0x0000000100067882 */ /* 0x000fe20000000000 */
[----:B------:R-:W-:Y:S01]  /*0450*/  UMOV UR9, 0x100 ;  /* 0x0000010000097882 */ /* 0x000fe20000000000 */
[----:B------:R-:W-:-:S04]  /*0460*/  UIADD3 UR6, -UR6, 0x100000, URZ ;  /* 0x0010000006067890 */ /* 0x000fc8000fffe13f */
[----:B------:R-:W-:Y:S02]  /*0470*/  USHF.L.U32 UR7, UR6, 0xb, URZ ;  /* 0x0000000b06077899 */ /* 0x000fe4000800063f */
[----:B------:R-:W-:Y:S01]  /*0480*/  USHF.L.U32 UR6, UR6, 0x1, URZ ;  /* 0x0000000106067899 */ /* 0x000fe2000800063f */
[----:B------:R-:W-:Y:S01]  /*0490*/  ELECT P0, URZ, PT ;  /* 0x00000000003f782f */ /* 0x000fe20003800000 */
[----:B-1----:R-:W-:Y:S02]  /*04a0*/  ULEA UR8, UR5, UR4, 0x18 ;  /* 0x0000000405087291 */ /* 0x002fe4000f8ec03f */
[----:B------:R-:W-:-:S04]  /*04b0*/  UIADD3 UR4, -UR9, 0x100000, URZ ;  /* 0x0010000009047890 */ /* 0x000fc8000fffe13f */
[----:B------:R-:W-:Y:S02]  /*04c0*/  USHF.L.U32 UR5, UR4, 0xb, URZ ;  /* 0x0000000b04057899 */ /* 0x000fe4000800063f */
[----:B------:R-:W-:Y:S01]  /*04d0*/  USHF.L.U32 UR4, UR4, 0x1, URZ ;  /* 0x0000000104047899 */ /* 0x000fe2000800063f */
[----:B------:R-:W1:Y:S03]  /*04e0*/  FENCE.VIEW.ASYNC.S ;  /* 0x00000000000073c6 */ /* 0x000e660000000000 */
[----:B-1----:R1:W1:Y:S08]  /*04f0*/  SYNCS.EXCH.64 URZ, [UR8+0xca00], UR6 ;  /* 0x00ca0006083f75b2 */ /* 0x0022700008000100 */
[----:B------:R1:W1:Y:S01]  /*0500*/  SYNCS.EXCH.64 URZ, [UR8+0xca28], UR4 ;  /* 0x00ca2804083f75b2 */ /* 0x0002620008000100 */
        /* <DEDUP_REMOVED lines=8> */
[----:B------:R-:W-:Y:S01]  /*0590*/  NOP ;  /* 0x0000000000007918 */ /* 0x000fe20000000000 */
.L_x_3:
        /* <DEDUP_REMOVED lines=21> */
[----:B------:R-:W-:Y:S01]  /*06f0*/  NOP ;  /* 0x0000000000007918 */ /* 0x000fe20000000000 */
.L_x_4:
[----:B------:R-:W5:Y:S01]  /*0700*/  SHFL.IDX PT, R3, R0, RZ, 0x1f ;  /* 0x00001fff00037589 */ /* 0x000f6200000e0000 */
[----:B------:R-:W-:Y:S01]  /*0710*/  ELECT P0, URZ, PT ;  /* 0x00000000003f782f */ /* 0x000fe20003800000 */
[----:B------:R-:W-:Y:S01]  /*0720*/  NOP ;  /* 0x0000000000007918 */ /* 0x000fe20000000000 */
[----:B-1----:R-:W-:Y:S02]  /*0730*/  UMOV UR4, 0x80 ;  /* 0x0000008000047882 */ /* 0x002fe40000000000 */
[C---:B-----5:R-:W-:Y:S02]  /*0740*/  ISETP.NE.OR P0, PT, R3.reuse, RZ, !P0 ;  /* 0x000000ff0300720c */ /* 0x060fe40004705670 */
[----:B------:R-:W-:-:S11]  /*0750*/  ISETP.NE.AND P3, PT, R3, RZ, PT ;  /* 0x000000ff0300720c */ /* 0x000fd60003f65270 */
[----:B------:R-:W-:Y:S01]  /*0760*/  VOTEU.ALL UP2, P0 ;  /* 0x00000000003f7886 */ /* 0x000fe20000040000 */
[----:B------:R-:W-:Y:S01]  /*0770*/  VOTEU.ALL UP3, P0 ;  /* 0x00000000003f7886 */ /* 0x000fe20000060000 */
[----:B------:R-:W-:Y:S01]  /*0780*/  VOTEU.ALL UP4, P0 ;  /* 0x00000000003f7886 */ /* 0x000fe20000080000 */
[----:B------:R-:W-:Y:S02]  /*0790*/  VOTEU.ALL UP5, P0 ;  /* 0x00000000003f7886 */ /* 0x000fe400000a0000 */
[----:B------:R-:W1:Y:S01]  /*07a0*/  @!UP2 S2UR UR7, SR_CgaCtaId ;  /* 0x000000000007a9c3 */ /* 0x000e620000008800 */
[----:B------:R-:W-:Y:S01]  /*07b0*/  @!UP2 UMOV UR6, 0x400 ;  /* 0x000004000006a882 */ /* 0x000fe20000000000 */
[----:B------:R-:W-:-:S04]  /*07c0*/  @!UP2 UIADD3 UR4, -UR4, 0x100000, URZ ;  /* 0x001000000404a890 */ /* 0x000fc8000fffe13f */
[----:B------:R-:W-:Y:S02]  /*07d0*/  @!UP2 USHF.L.U32 UR5, UR4, 0xb, URZ ;  /* 0x0000000b0405a899 */ /* 0x000fe4000800063f */
[----:B------:R-:W-:Y:S02]  /*07e0*/  @!UP2 USHF.L.U32 UR4, UR4, 0x1, URZ ;  /* 0x000000010404a899 */ /* 0x000fe4000800063f */
[----:B-1----:R-:W-:Y:S01]  /*07f0*/  @!UP2 ULEA UR6, UR7, UR6, 0x18 ;  /* 0x000000060706a291 */ /* 0x002fe2000f8ec03f */
[----:B------:R-:W-:Y:S01]  /*0800*/  VOTEU.ALL UP2, P0 ;  /* 0x00000000003f7886 */ /* 0x000fe20000040000 */
[----:B------:R-:W1:Y:S10]  /*0810*/  FENCE.VIEW.ASYNC.S ;  /* 0x00000000000073c6 */ /* 0x000e740000000000 */
[----:B-1----:R1:W1:Y:S01]  /*0820*/  @!UP2 SYNCS.EXCH.64 URZ, [UR6+0xca90], UR4 ;  /* 0x00ca9004063fa5b2 */ /* 0x0022620008000100 */
[----:B------:R1:W1:Y:S01]  /*0830*/  @!UP3 SYNCS.EXCH.64 URZ, [UR6+0xca98], UR4 ;  /* 0x00ca9804063fb5b2 */ /* 0x0002620008000100 */
[----:B------:R1:W1:Y:S01]  /*0840*/  @!UP4 SYNCS.EXCH.64 URZ, [UR6+0xcaa0], UR4 ;  /* 0x00caa004063fc5b2 */ /* 0x0002620008000100 */
[----:B------:R1:W1:Y:S01]  /*0850*/  @!UP5 SYNCS.EXCH.64 URZ, [UR6+0xcaa8], UR4 ;  /* 0x00caa804063fd5b2 */ /* 0x0002620008000100 */
[----:B------:R-:W-:Y:S01]  /*0860*/  NOP ;  /* 0x0000000000007918 */ /* 0x000fe20000000000 */
[----:B------:R-:W-:Y:S05]  /*0870*/  @P3 BRA `(.L_x_5) ;  /* 0x0000000000503947 */ /* 0x000fea0003800000 */
[----:B-1----:R-:W1:Y:S01]  /*0880*/  S2UR UR5, SR_CgaCtaId ;  /* 0x00000000000579c3 */ /* 0x002e620000008800 */
[----:B------:R-:W-:Y:S01]  /*0890*/  UMOV UR4, 0x400 ;  /* 0x0000040000047882 */ /* 0x000fe20000000000 */
[----:B------:R-:W-:Y:S01]  /*08a0*/  UMOV UR6, 0x20 ;  /* 0x0000002000067882 */ /* 0x000fe20000000000 */
[----:B------:R-:W-:Y:S01]  /*08b0*/  UMOV UR7, 0x80 ;  /* 0x0000008000077882 */ /* 0x000fe20000000000 */
[----:B------:R-:W-:Y:S01]  /*08c0*/  ELECT P0, URZ, PT ;  /* 0x00000000003f782f */ /* 0x000fe20003800000 */
[----:B-1----:R-:W-:Y:S02]  /*08d0*/  ULEA UR8, UR5, UR4, 0x18 ;  /* 0x0000000405087291 */ /* 0x002fe4000f8ec03f */
[----:B------:R-:W-:-:S04]  /*08e0*/  UIADD3 UR4, -UR6, 0x100000, URZ ;  /* 0x0010000006047890 */ /* 0x000fc8000fffe13f */
[----:B------:R-:W-:Y:S02]  /*08f0*/  USHF.L.U32 UR5, UR4, 0xb, URZ ;  /* 0x0000000b04057899 */ /* 0x000fe4000800063f */
[----:B------:R-:W-:Y:S02]  /*0900*/  USHF.L.U32 UR4, UR4, 0x1, URZ ;  /* 0x0000000104047899 */ /* 0x000fe4000800063f */
        /* <DEDUP_REMOVED lines=10> */
[----:B------:R-:W-:Y:S01]  /*09b0*/  NOP ;  /* 0x0000000000007918 */ /* 0x000fe20000000000 */
.L_x_5:
[----:B------:R-:W-:Y:S01]  /*09c0*/  VOTEU.ANY UP2, P2 ;  /* 0x00000000003f7886 */ /* 0x000fe20001040100 */
[----:B-1----:R-:W-:Y:S01]  /*09d0*/  UMOV UR4, 0x40 ;  /* 0x0000004000047882 */ /* 0x002fe20000000000 */
[----:B------:R-:W-:Y:S01]  /*09e0*/  ISETP.NE.AND P3, PT, RZ, UR52, PT ;  /* 0x00000034ff007c0c */ /* 0x000fe2000bf65270 */
[----:B------:R-:W-:Y:S01]  /*09f0*/  NOP ;  /* 0x0000000000007918 */ /* 0x000fe20000000000 */
[----:B------:R-:W-:Y:S01]  /*0a00*/  ISETP.EQ.AND P0, PT, R4, 0x2, P1 ;  /* 0x000000020400780c */ /* 0x000fe20000f02270 */
[----:B------:R-:W1:Y:S01]  /*0a10*/  @UP2 S2UR UR7, SR_CgaCtaId ;  /* 0x00000000000729c3 */ /* 0x000e620000008800 */
[----:B------:R-:W-:Y:S01]  /*0a20*/  @UP2 UMOV UR6, 0x400 ;  /* 0x0000040000062882 */ /* 0x000fe20000000000 */
[----:B------:R-:W-:-:S04]  /*0a30*/  @UP2 UIADD3 UR4, -UR4, 0x100000, URZ ;  /* 0x0010000004042890 */ /* 0x000fc8000fffe13f */
[----:B------:R-:W-:Y:S02]  /*0a40*/  @UP2 USHF.L.U32 UR5, UR4, 0xb, URZ ;  /* 0x0000000b04052899 */ /* 0x000fe4000800063f */
[----:B------:R-:W-:Y:S02]  /*0a50*/  @UP2 USHF.L.U32 UR4, UR4, 0x1, URZ ;  /* 0x0000000104042899 */ /* 0x000fe4000800063f */
[----:B-1----:R-:W-:Y:S01]  /*0a60*/  @UP2 ULEA UR6, UR7, UR6, 0x18 ;  /* 0x0000000607062291 */ /* 0x002fe2000f8ec03f */
[----:B------:R-:W-:Y:S01]  /*0a70*/  VOTEU.ANY UP2, P2 ;  /* 0x00000000003f7886 */ /* 0x000fe20001040100 */
[----:B------:R-:W-:Y:S01]  /*0a80*/  ISETP.EQ.AND P2, PT, R4, 0x1, P1 ;  /* 0x000000010400780c */ /* 0x000fe20000f42270 */
[----:B------:R-:W1:Y:S09]  /*0a90*/  FENCE.VIEW.ASYNC.S ;  /* 0x00000000000073c6 */ /* 0x000e720000000000 */
[----:B-1----:R1:W2:Y:S01]  /*0aa0*/  @UP2 SYNCS.EXCH.64 URZ, [UR6+0xcab0], UR4 ;  /* 0x00cab004063f25b2 */ /* 0x0022a20008000100 */
[----:B------:R-:W-:Y:S01]  /*0ab0*/  NOP ;  /* 0x0000000000007918 */ /* 0x000fe20000000000 */
[----:B--234-:R-:W-:Y:S06]  /*0ac0*/  BAR.SYNC.DEFER_BLOCKING 0x0 ;  /* 0x0000000000007b1d */ /* 0x01cfec0000010000 */
[----:B------:R-:W-:Y:S05]  /*0ad0*/  @!P3 BRA `(.L_x_6) ;  /* 0x000000740018b947 */ /* 0x000fea0003800000 */
[----:B------:R-:W-:-:S06]  /*0ae0*/  UISETP.GT.U32.AND UP0, UPT, UR10, 0x3, UPT ;  /* 0x000000030a00788c */ /* 0x000fcc000bf04070 */
[----:B------:R-:W-:-:S13]  /*0af0*/  PLOP3.LUT P0, PT, PT, PT, UP0, 0x80, 0x0 ;  /* 0x000000000000781c */ /* 0x000fda0003f0f008 */
[----:B-1----:R-:W-:Y:S05]  /*0b00*/  @P0 EXIT ;  /* 0x000000000000094d */ /* 0x002fea0003800000 */
.L_x_7:
[----:B------:R-:W-:-:S08]  /*0b10*/  NOP ;  /* 0x0000000000007918 */ /* 0x000fd00000000000 */
[----:B------:R-:W1:Y:S02]  /*0b20*/  USETMAXREG.TRY_ALLOC.CTAPOOL UP0, 0xf0 ;  /* 0x000000f0000079c8 */ /* 0x000e640008000600 */
[----:B-1----:R-:W-:-:S13]  /*0b30*/  PLOP3.LUT P0, PT, PT, PT, UP0, 0x80, 0x0 ;  /* 0x000000000000781c */ /* 0x002fda0003f0f008 */
[----:B------:R-:W-:Y:S05]  /*0b40*/  @!P0 BRA `(.L_x_7) ;  /* 0xfffffffc00f08947 */ /* 0x000fea000383ffff */
[----:B------:R-:W-:Y:S02]  /*0b50*/  ULDC UR4, c[0x0][0xa00] ;  /* 0x0002800000047ab9 */ /* 0x000fe40000000800 */
[----:B------:R-:W-:-:S13]  /*0b60*/  ISETP.GE.AND P0, PT, R17, UR4, PT ;  /* 0x0000000411007c0c */ /* 0x000fda000bf06270 */
[----:B------:R-:W-:Y:S05]  /*0b70*/  @P0 EXIT ;  /* 0x000000000000094d */ /* 0x000fea0003800000 */
[----:B------:R-:W1:Y:S01]  /*0b80*/  S2UR UR4, SR_CgaCtaId ;  /* 0x00000000000479c3 */ /* 0x000e620000008800 */
[----:B------:R-:W-:Y:S01]  /*0b90*/  SHF.R.S32.HI R3, RZ, 0x1f, R2 ;  /* 0x0000001fff037819 */ /* 0x000fe20000011402 */
[----:B------:R-:W-:Y:S01]  /*0ba0*/  UMOV UR45, 0x400 ;  /* 0x00000400002d7882 */ /* 0x000fe20000000000 */
[----:B------:R-:W-:Y:S01]  /*0bb0*/  UISETP.NE.AND UP0, UPT, UR52, 0x1, UPT ;  /* 0x000000013400788c */ /* 0x000fe2000bf05270 */
[----:B------:R-:W-:Y:S01]  /*0bc0*/  MOV R19, RZ ;  /* 0x000000ff00137202 */ /* 0x000fe20000000f00 */
[----:B------:R-:W-:Y:S01]  /*0bd0*/  ULOP3.LUT UR39, UR51, 0x1, URZ, 0xfc, !UPT ;  /* 0x0000000133277892 */ /* 0x000fe2000f8efc3f */
[----:B------:R-:W-:Y:S01]  /*0be0*/  LEA.HI R3, R3, R2, RZ, 0x7 ;  /* 0x0000000203037211 */ /* 0x000fe200078f38ff */
[----:B------:R-:W-:Y:S02]  /*0bf0*/  UP2UR UR5, UPR, URZ, 0x1 ;  /* 0x000000013f057883 */ /* 0x000fe40008000000 */
[----:B------:R-:W-:Y:S01]  /*0c00*/  USEL UR6, URZ, 0x1, UP0 ;  /* 0x000000013f067887 */ /* 0x000fe20008000000 */
[----:B------:R-:W-:Y:S01]  /*0c10*/  LOP3.LUT R3, R3, 0xffffff80, RZ, 0xc0, !PT ;  /* 0xffffff8003037812 */ /* 0x000fe200078ec0ff */
[----:B------:R-:W-:Y:S01]  /*0c20*/  ULDC.64 UR54, c[0x0][0x198] ;  /* 0x0000660000367ab9 */ /* 0x000fe20000000a00 */
[----:B------:R-:W-:Y:S01]  /*0c30*/  UMOV UR36, URZ ;  /* 0x0000003f00247c82 */ /* 0x000fe20008000000 */
[----:B------:R-:W-:Y:S01]  /*0c40*/  UMOV UR37, URZ ;  /* 0x0000003f00257c82 */ /* 0x000fe20008000000 */
[----:B------:R-:W-:Y:S01]  /*0c50*/  UMOV UR53, URZ ;  /* 0x0000003f00357c82 */ /* 0x000fe20008000000 */
[----:B------:R-:W-:Y:S01]  /*0c60*/  IMAD.IADD R3, R2, 0x1, -R3 ;  /* 0x0000000102037824 */ /* 0x000fe200078e0a03 */
[----:B------:R-:W-:Y:S01]  /*0c70*/  ULDC.64 UR56, c[0x0][0x208] ;  /* 0x0000820000387ab9 */ /* 0x000fe20000000a00 */
[----:B------:R-:W-:-:S03]  /*0c80*/  IMAD.U32 R22, RZ, RZ, UR6 ;  /* 0x00000006ff167e24 */ /* 0x000fc6000f8e00ff */
[----:B------:R-:W-:Y:S01]  /*0c90*/  SHF.R.S32.HI R0, RZ, 0x1f, R3 ;  /* 0x0000001fff007819 */ /* 0x000fe20000011403 */
[----:B-1----:R-:W-:-:S03]  /*0ca0*/  ULEA UR45, UR4, UR45, 0x18 ;  /* 0x0000002d042d7291 */ /* 0x002fc6000f8ec03f */
[----:B------:R-:W-:Y:S01]  /*0cb0*/  LEA.HI R0, R0, R3, RZ, 0x2 ;  /* 0x0000000300007211 */ /* 0x000fe200078f10ff */
[----:B------:R-:W-:-:S03]  /*0cc0*/  UIADD3 UR4, UR45, 0x3000, URZ ;  /* 0x000030002d047890 */ /* 0x000fc6000fffe03f */
[----:B------:R-:W-:Y:S01]  /*0cd0*/  LOP3.LUT R0, R0, 0x7ffffffc, RZ, 0xc0, !PT ;  /* 0x7ffffffc00007812 */ /* 0x000fe200078ec0ff */
[----:B------:R-:W-:Y:S02]  /*0ce0*/  USHF.R.U32.HI UR5, URZ, 0x4, UR45 ;  /* 0x000000043f057899 */ /* 0x000fe4000801162d */
[----:B------:R-:W-:Y:S02]  /*0cf0*/  USHF.R.U32.HI UR4, URZ, 0x4, UR4 ;  /* 0x000000043f047899 */ /* 0x000fe40008011604 */
[----:B------:R-:W-:Y:S01]  /*0d00*/  IMAD.IADD R0, R3, 0x1, -R0 ;  /* 0x0000000103007824 */ /* 0x000fe200078e0a00 */
[----:B------:R-:W-:Y:S02]  /*0d10*/  ULOP3.LUT UR5, UR5, 0x3fff, URZ, 0xc0, !UPT ;  /* 0x00003fff05057892 */ /* 0x000fe4000f8ec03f */
[----:B------:R-:W-:Y:S01]  /*0d20*/  ULOP3.LUT UR46, UR4, 0x3fff, URZ, 0xc0, !UPT ;  /* 0x00003fff042e7892 */ /* 0x000fe2000f8ec03f */
[----:B------:R-:W-:Y:S01]  /*0d30*/  IMAD.SHL.U32 R16, R0, 0x2, RZ ;  /* 0x0000000200107824 */ /* 0x000fe200078e00ff */
[----:B------:R-:W-:-:S02]  /*0d40*/  ULOP3.LUT UR47, UR5, 0x10000, URZ, 0xfc, !UPT ;  /* 0x00010000052f7892 */ /* 0x000fc4000f8efc3f */
[----:B------:R-:W-:-:S12]  /*0d50*/  ULOP3.LUT UR48, UR46, 0x10000, URZ, 0xfc, !UPT ;  /* 0x000100002e307892 */ /* 0x000fd8000f8efc3f */
.L_x_77:
[----:B------:R-:W-:Y:S01]  /*0d60*/  ULDC UR8, c[0x0][0xa04] ;  /* 0x0002810000087ab9 */ /* 0x000fe20000000800 */
[----:B------:R-:W-:Y:S01]  /*0d70*/  R2UR UR49, R17 ;  /* 0x00000000113172ca */ /* 0x000fe200000e0000 */
[----:B------:R-:W-:Y:S01]  /*0d80*/  UISETP.NE.AND UP0, UPT, UR8, 0x1, UPT ;  /* 0x000000010800788c */ /* 0x000fe2000bf05270 */
[----:B------:R-:W-:Y:S01]  /*0d90*/  ULDC UR4, c[0x0][0xa10] ;  /* 0x0002840000047ab9 */ /* 0x000fe20000000800 */
[----:B------:R-:W-:Y:S01]  /*0da0*/  ULDC UR44, c[0x0][0xa1c] ;  /* 0x00028700002c7ab9 */ /* 0x000fe20000000800 */
[----:B------:R-:W-:Y:S02]  /*0db0*/  UISETP.NE.AND UP1, UPT, UR4, 0x1, UPT ;  /* 0x000000010400788c */ /* 0x000fe4000bf25270 */
[----:B------:R-:W-:-:S06]  /*0dc0*/  UISETP.NE.AND UP2, UPT, UR52, 0x1, UPT ;  /* 0x000000013400788c */ /* 0x000fcc000bf45270 */
[----:B------:R-:W-:Y:S01]  /*0dd0*/  @UP0 ULDC.64 UR6, c[0x0][0xa08] ;  /* 0x0002820000060ab9 */ /* 0x000fe20000000a00 */
[----:B------:R-:W-:Y:S01]  /*0de0*/  PLOP3.LUT P0, PT, PT, PT, UP2, 0x80, 0x0 ;  /* 0x000000000000781c */ /* 0x000fe20003f0f028 */
[----:B------:R-:W-:-:S03]  /*0df0*/  UIMAD.WIDE.U32 UR4, UR49, UR6, URZ ;  /* 0x00000006310472a5 */ /* 0x000fc6000f8e003f */
[----:B------:R-:W-:Y:S01]  /*0e00*/  @UP1 ULDC UR6, c[0x0][0xa18] ;  /* 0x0002860000061ab9 */ /* 0x000fe20000000800 */
[----:B------:R-:W-:Y:S02]  /*0e10*/  @UP0 USHF.R.U32.HI UR49, URZ, UR7, UR5 ;  /* 0x000000073f310299 */ /* 0x000fe40008011605 */
[----:B------:R-:W-:Y:S01]  /*0e20*/  UISETP.NE.AND UP0, UPT, UR44, 0x1, UPT ;  /* 0x000000012c00788c */ /* 0x000fe2000bf05270 */
[----:B------:R-:W-:Y:S02]  /*0e30*/  @UP1 ULDC UR4, c[0x0][0xa14] ;  /* 0x0002850000041ab9 */ /* 0x000fe40000000800 */
[----:B------:R-:W-:Y:S02]  /*0e40*/  UIMAD.WIDE.U32 UR4, UR49, UR4, URZ ;  /* 0x00000004310472a5 */ /* 0x000fe4000f8e003f */
[----:B------:R-:W-:Y:S01]  /*0e50*/  IMAD R0, RZ, RZ, -UR49 ;  /* 0x80000031ff007e24 */ /* 0x000fe2000f8e02ff */
[----:B------:R-:W-:Y:S01]  /*0e60*/  UMOV UR50, UR49 ;  /* 0x0000003100327c82 */ /* 0x000fe20008000000 */
[----:B------:R-:W-:-:S02]  /*0e70*/  @UP1 USHF.R.U32.HI UR50, URZ, UR6, UR5 ;  /* 0x000000063f321299 */ /* 0x000fc40008011605 */
[----:B------:R-:W-:Y:S02]  /*0e80*/  IMAD R0, R0, UR8, R17 ;  /* 0x0000000800007c24 */ /* 0x000fe4000f8e0211 */
[----:B------:R-:W-:Y:S02]  /*0e90*/  @UP0 ULDC.64 UR6, c[0x0][0xa20] ;  /* 0x0002880000060ab9 */ /* 0x000fe40000000a00 */
[----:B------:R-:W-:Y:S01]  /*0ea0*/  UIMAD.WIDE.U32 UR4, UR50, UR6, URZ ;  /* 0x00000006320472a5 */ /* 0x000fe2000f8e003f */
[----:B------:R-:W-:Y:S02]  /*0eb0*/  R2UR UR42, R0 ;  /* 0x00000000002a72ca */ /* 0x000fe400000e0000 */
[----:B------:R-:W-:Y:S01]  /*0ec0*/  UMOV UR6, UR50 ;  /* 0x0000003200067c82 */ /* 0x000fe20008000000 */
[----:B------:R-:W-:-:S04]  /*0ed0*/  @UP0 USHF.R.U32.HI UR6, URZ, UR7, UR5 ;  /* 0x000000073f060299 */ /* 0x000fc80008011605 */
[----:B------:R-:W-:-:S04]  /*0ee0*/  UIADD3 UR4, -UR6, URZ, URZ ;  /* 0x0000003f06047290 */ /* 0x000fc8000fffe13f */
[----:B------:R-:W-:Y:S01]  /*0ef0*/  UIMAD UR44, UR44, UR4, UR50 ;  /* 0x000000042c2c72a4 */ /* 0x000fe2000f8e0232 */
[----:B-123--:R-:W-:Y:S11]  /*0f00*/  @!P0 BRA `(.L_x_8) ;  /* 0x0000000000688947 */ /* 0x00eff60003800000 */
[----:B------:R-:W-:-:S06]  /*0f10*/  UISETP.NE.AND UP0, UPT, UR52, 0x2, UPT ;  /* 0x000000023400788c */ /* 0x000fcc000bf05270 */
[----:B------:R-:W-:-:S13]  /*0f20*/  PLOP3.LUT P1, PT, PT, PT, UP0, 0x80, 0x0 ;  /* 0x000000000000781c */ /* 0x000fda0003f2f008 */
[----:B------:R-:W-:Y:S05]  /*0f30*/  @!P1 BRA `(.L_x_9) ;  /* 0x0000000000449947 */ /* 0x000fea0003800000 */
[----:B------:R-:W-:-:S06]  /*0f40*/  UISETP.NE.AND UP0, UPT, UR52, 0x3, UPT ;  /* 0x000000033400788c */ /* 0x000fcc000bf05270 */
[----:B------:R-:W-:-:S13]  /*0f50*/  PLOP3.LUT P1, PT, PT, PT, UP0, 0x80, 0x0 ;  /* 0x000000000000781c */ /* 0x000fda0003f2f008 */
[----:B------:R-:W-:Y:S05]  /*0f60*/  @!P1 BRA `(.L_x_10) ;  /* 0x0000000000249947 */ /* 0x000fea0003800000 */
[----:B------:R-:W-:-:S06]  /*0f70*/  UISETP.NE.AND UP0, UPT, UR52, 0x4, UPT ;  /* 0x000000043400788c */ /* 0x000fcc000bf05270 */
[----:B------:R-:W-:-:S13]  /*0f80*/  PLOP3.LUT P1, PT, PT, PT, UP0, 0x80, 0x0 ;  /* 0x000000000000781c */ /* 0x000fda0003f2f008 */
[----:B------:R-:W-:Y:S05]  /*0f90*/  @P1 BRA `(.L_x_11) ;  /* 0x0000000000541947 */ /* 0x000fea0003800000 */
[----:B------:R-:W-:Y:S02]  /*0fa0*/  UIADD3 UR4, UR36, -0x1, URZ ;  /* 0xffffffff24047890 */ /* 0x000fe4000fffe03f */
[----:B------:R-:W-:Y:S02]  /*0fb0*/  ULOP3.LUT UR36, UR36, 0x1, URZ, 0xc, !UPT ;  /* 0x0000000124247892 */ /* 0x000fe4000f8e0c3f */
[----:B------:R-:W-:-:S04]  /*0fc0*/  ULOP3.LUT UR4, UR4, 0x2, URZ, 0xc0, !UPT ;  /* 0x0000000204047892 */ /* 0x000fc8000f8ec03f */
[----:B------:R-:W-:-:S04]  /*0fd0*/  USHF.R.U32.HI UR4, URZ, 0x1, UR4 ;  /* 0x000000013f047899 */ /* 0x000fc80008011604 */
[----:B------:R-:W-:Y:S01]  /*0fe0*/  ULOP3.LUT UR37, UR37, UR4, URZ, 0x3c, !UPT ;  /* 0x0000000425257292 */ /* 0x000fe2000f8e3c3f */
[----:B------:R-:W-:Y:S11]  /*0ff0*/  BRA `(.L_x_11) ;  /* 0x00000000003c7947 */ /* 0x000ff60003800000 */
.L_x_10:
[----:B------:R-:W-:Y:S02]  /*1000*/  ULOP3.LUT UP0, URZ, UR36, 0x2, URZ, 0xc0, !UPT ;  /* 0x00000002243f7892 */ /* 0x000fe4000f80c03f */
[----:B------:R-:W-:Y:S02]  /*1010*/  ULOP3.LUT UR36, UR36, 0x1, URZ, 0xc0, !UPT ;  /* 0x0000000124247892 */ /* 0x000fe4000f8ec03f */
[----:B------:R-:W-:-:S04]  /*1020*/  USEL UR4, URZ, 0x1, UP0 ;  /* 0x000000013f047887 */ /* 0x000fc80008000000 */
[----:B------:R-:W-:Y:S01]  /*1030*/  ULOP3.LUT UR37, UR37, UR4, URZ, 0x3c, !UPT ;  /* 0x0000000425257292 */ /* 0x000fe2000f8e3c3f */
[----:B------:R-:W-:Y:S11]  /*1040*/  BRA `(.L_x_11) ;  /* 0x0000000000287947 */ /* 0x000ff60003800000 */
.L_x_9:
[----:B------:R-:W-:Y:S02]  /*1050*/  UIADD3 UR4, UR36, 0x1, URZ ;  /* 0x0000000124047890 */ /* 0x000fe4000fffe03f */
[----:B------:R-:W-:Y:S02]  /*1060*/  ULOP3.LUT UR36, UR36, 0x1, URZ, 0xc, !UPT ;  /* 0x0000000124247892 */ /* 0x000fe4000f8e0c3f */
[----:B------:R-:W-:-:S04]  /*1070*/  UISETP.GT.U32.AND UP0, UPT, UR4, 0x1, UPT ;  /* 0x000000010400788c */ /* 0x000fc8000bf04070 */
[----:B------:R-:W-:-:S04]  /*1080*/  USEL UR4, URZ, 0x1, !UP0 ;  /* 0x000000013f047887 */ /* 0x000fc8000c000000 */
[----:B------:R-:W-:Y:S01]  /*1090*/  ULOP3.LUT UR37, UR37, UR4, URZ, 0x3c, !UPT ;  /* 0x0000000425257292 */ /* 0x000fe2000f8e3c3f */
[----:B------:R-:W-:Y:S11]  /*10a0*/  BRA `(.L_x_11) ;  /* 0x0000000000107947 */ /* 0x000ff60003800000 */
.L_x_8:
[----:B------:R-:W-:Y:S02]  /*10b0*/  UISETP.GT.U32.AND UP0, UPT, UR36, 0x1, UPT ;  /* 0x000000012400788c */ /* 0x000fe4000bf04070 */
[----:B------:R-:W-:Y:S02]  /*10c0*/  ULOP3.LUT UR36, UR36, 0x1, URZ, 0xc0, !UPT ;  /* 0x0000000124247892 */ /* 0x000fe4000f8ec03f */
[----:B------:R-:W-:-:S04]  /*10d0*/  USEL UR4, URZ, 0x1, !UP0 ;  /* 0x000000013f047887 */ /* 0x000fc8000c000000 */
[----:B------:R-:W-:-:S12]  /*10e0*/  ULOP3.LUT UR37, UR37, UR4, URZ, 0x3c, !UPT ;  /* 0x0000000425257292 */ /* 0x000fd8000f8e3c3f */
.L_x_11:
[----:B------:R-:W-:Y:S05]  /*10f0*/  @!P0 BRA `(.L_x_12) ;  /* 0x00000000003c8947 */ /* 0x000fea0003800000 */
        /* <DEDUP_REMOVED lines=9> */
[----:B------:R-:W-:Y:S01]  /*1190*/  ULEA UR42, UR42, 0x3, 0x1 ;  /* 0x000000032a2a7891 */ /* 0x000fe2000f8e083f */
[----:B------:R-:W-:Y:S11]  /*11a0*/  BRA `(.L_x_15) ;  /* 0x0000000000147947 */ /* 0x000ff60003800000 */
.L_x_14:
[----:B------:R-:W-:Y:S01]  /*11b0*/  ULEA UR42, UR42, 0x2, 0x1 ;  /* 0x000000022a2a7891 */ /* 0x000fe2000f8e083f */
[----:B------:R-:W-:Y:S11]  /*11c0*/  BRA `(.L_x_15) ;  /* 0x00000000000c7947 */ /* 0x000ff60003800000 */
.L_x_13:
[----:B------:R-:W-:Y:S01]  /*11d0*/  ULEA UR42, UR42, 0x1, 0x1 ;  /* 0x000000012a2a7891 */ /* 0x000fe2000f8e083f */
[----:B------:R-:W-:Y:S11]  /*11e0*/  BRA `(.L_x_15) ;  /* 0x0000000000047947 */ /* 0x000ff60003800000 */
.L_x_12:
[----:B------:R-:W-:-:S12]  /*11f0*/  USHF.L.U32 UR42, UR42, 0x1, URZ ;  /* 0x000000012a2a7899 */ /* 0x000fd8000800063f */
.L_x_15:
[----:B------:R-:W-:-:S04]  /*1200*/  ULOP3.LUT UR4, UR38, 0x1, URZ, 0xfc, !UPT ;  /* 0x0000000126047892 */ /* 0x000fc8000f8efc3f */
[----:B------:R-:W-:-:S06]  /*1210*/  UISETP.NE.AND UP0, UPT, UR4, 0x3, UPT ;  /* 0x000000030400788c */ /* 0x000fcc000bf05270 */
[----:B------:R-:W-:-:S13]  /*1220*/  PLOP3.LUT P0, PT, PT, PT, UP0, 0x80, 0x0 ;  /* 0x000000000000781c */ /* 0x000fda0003f0f008 */
[----:B------:R-:W-:Y:S05]  /*1230*/  @!P0 BRA `(.L_x_16) ;  /* 0x0000000000048947 */ /* 0x000fea0003800000 */
[----:B------:R-:W-:Y:S01]  /*1240*/  BPT.TRAP 0x1 ;  /* 0x000000040000795c */ /* 0x000fe20000300000 */
.L_x_16:
[----:B------:R-:W-:Y:S01]  /*1250*/  ULEA UR4, UR36, UR45, 0x3 ;  /* 0x0000002d24047291 */ /* 0x000fe2000f8e183f */
[----:B------:R-:W-:Y:S01]  /*1260*/  MOV R0, UR37 ;  /* 0x0000002500007c02 */ /* 0x000fe20008000f00 */
[----:B------:R-:W-:-:S03]  /*1270*/  UISETP.NE.AND UP0, UPT, UR39, 0x3, UPT ;  /* 0x000000032700788c */ /* 0x000fc6000bf05270 */
[----:B------:R-:W-:-:S03]  /*1280*/  SHF.L.U32 R0, R0, 0x1f, RZ ;  /* 0x0000001f00007819 */ /* 0x000fc600000006ff */
[----:B------:R-:W-:Y:S01]  /*1290*/  PLOP3.LUT P0, PT, PT, PT, UP0, 0x80, 0x0 ;  /* 0x000000000000781c */ /* 0x000fe20003f0f008 */
[----:B------:R-:W1:Y:S02]  /*12a0*/  SYNCS.PHASECHK.TRANS64.TRYWAIT P1, [UR4+0xca50], R0 ;  /* 0x00ca5000ff0075a7 */ /* 0x000e640008020144 */
[----:B-1----:R-:W-:Y:S10]  /*12b0*/  @!P1 BRA `(.L_x_17) ;  /* 0x00000088000c9947 */ /* 0x002ff40003800000 */
.L_x_123:
[----:B------:R-:W-:Y:S05]  /*12c0*/  @!P0 BRA `(.L_x_18) ;  /* 0x0000000000048947 */ /* 0x000fea0003800000 */
[----:B------:R-:W-:Y:S01]  /*12d0*/  BPT.TRAP 0x1 ;  /* 0x000000040000795c */ /* 0x000fe20000300000 */
.L_x_18:
[----:B------:R-:W-:Y:S01]  /*12e0*/  ULEA UR18, UR53, UR45, 0x3 ;  /* 0x0000002d35127291 */ /* 0x000fe2000f8e183f */
[----:B-1----:R-:W-:Y:S01]  /*12f0*/  SHF.L.U32 R0, R19, 0x1f, RZ ;  /* 0x0000001f13007819 */ /* 0x002fe200000006ff */
[----:B------:R-:W-:Y:S01]  /*1300*/  UIADD3 UR19, UR45, 0xca90, URZ ;  /* 0x0000ca902d137890 */ /* 0x000fe2000fffe03f */
[----:B------:R-:W-:Y:S01]  /*1310*/  SHF.L.U32 R3, R22, 0x1f, RZ ;  /* 0x0000001f16037819 */ /* 0x000fe200000006ff */
[----:B------:R-:W-:Y:S02]  /*1320*/  ULEA UR4, UR52, 0xfffffff8, 0x3 ;  /* 0xfffffff834047891 */ /* 0x000fe4000f8e183f */
[----:B------:R-:W-:Y:S02]  /*1330*/  ULEA UR16, UR52, UR19, 0x3 ;  /* 0x0000001334107291 */ /* 0x000fe4000f8e183f */
[----:B------:R-:W-:Y:S01]  /*1340*/  ULOP3.LUT UR17, UR4, 0x8, URZ, 0xc, !UPT ;  /* 0x0000000804117892 */ /* 0x000fe2000f8e0c3f */
[----:B------:R-:W1:Y:S02]  /*1350*/  SYNCS.PHASECHK.TRANS64.TRYWAIT P1, [UR18+0xca00], R0 ;  /* 0x00ca0000ff0075a7 */ /* 0x000e640008020152 */
[----:B-1----:R-:W-:Y:S09]  /*1360*/  @!P1 BRA `(.L_x_19) ;  /* 0x0000008400f89947 */ /* 0x002ff20003800000 */
.L_x_124:
[----:B------:R-:W2:Y:S02]  /*1370*/  SYNCS.PHASECHK.TRANS64.TRYWAIT P1, [UR16+-0x8], R3 ;  /* 0xfffff803ff0075a7 */ /* 0x000ea40008020150 */
[----:B--2---:R-:W-:Y:S05]  /*1380*/  @!P1 BRA `(.L_x_20) ;  /* 0x0000008800089947 */ /* 0x004fea0003800000 */
.L_x_125:
[----:B------:R-:W-:Y:S01]  /*1390*/  UIMAD UR14, UR53, 0x180, UR48 ;  /* 0x00000180350e78a4 */ /* 0x000fe2000f8e0230 */
[----:B------:R-:W-:Y:S01]  /*13a0*/  WARPGROUP.ARRIVE ;  /* 0x00000000000079c5 */ /* 0x000fe20000000000 */
[----:B------:R-:W-:Y:S01]  /*13b0*/  UIMAD UR12, UR36, 0x180, UR47 ;  /* 0x00000180240c78a4 */ /* 0x000fe2000f8e022f */
[----:B-1----:R-:W1:Y:S01]  /*13c0*/  LDC R3, c[0x0][0x28c] ;  /* 0x0000a300ff037b82 */ /* 0x002e620000000800 */
[----:B------:R-:W-:Y:S01]  /*13d0*/  UMOV UR15, 0xc0000010 ;  /* 0xc0000010000f7882 */ /* 0x000fe20000000000 */
[----:B------:R-:W-:Y:S01]  /*13e0*/  UMOV UR13, 0xc0000010 ;  /* 0xc0000010000d7882 */ /* 0x000fe20000000000 */
[----:B------:R-:W-:Y:S01]  /*13f0*/  UIADD3 UR6, UR14, 0x80, URZ ;  /* 0x000000800e067890 */ /* 0x000fe2000fffe03f */
[C---:B------:R-:W-:Y:S01]  /*1400*/  VIADD R0, R16.reuse, 0x1 ;  /* 0x0000000110007836 */ /* 0x040fe20000000000 */
[----:B------:R-:W-:Y:S01]  /*1410*/  UIADD3 UR4, UR12, 0x80, URZ ;  /* 0x000000800c047890 */ /* 0x000fe2000fffe03f */
[C---:B------:R-:W-:Y:S01]  /*1420*/  VIADD R4, R16.reuse, 0x8 ;  /* 0x0000000810047836 */ /* 0x040fe20000000000 */
[----:B------:R-:W-:Y:S01]  /*1430*/  UMOV UR7, 0xc0000010 ;  /* 0xc000001000077882 */ /* 0x000fe20000000000 */
[----:B------:R-:W-:Y:S01]  /*1440*/  HGMMA.64x64x16.F32.BF16 R24, gdesc[UR12], RZ, !UPT, gsb0 ;  /* 0x00e000000c1879f0 */ /* 0x000fe2000c0018ff */
[----:B------:R-:W-:Y:S01]  /*1450*/  UMOV UR5, 0xc0000010 ;  /* 0xc000001000057882 */ /* 0x000fe20000000000 */
[----:B------:R-:W-:Y:S01]  /*1460*/  UIADD3 UR10, UR14, 0x100, URZ ;  /* 0x000001000e0a7890 */ /* 0x000fe2000fffe03f */
[----:B------:R-:W-:Y:S01]  /*1470*/  IADD3 R6, R16, 0x10, RZ ;  /* 0x0000001010067810 */ /* 0x000fe20007ffe0ff */
[----:B------:R-:W-:Y:S01]  /*1480*/  UIADD3 UR8, UR12, 0x100, URZ ;  /* 0x000001000c087890 */ /* 0x000fe2000fffe03f */
[----:B------:R-:W-:Y:S01]  /*1490*/  P2R R9, PR, RZ, 0x1 ;  /* 0x00000001ff097803 */ /* 0x000fe20000000000 */
[----:B------:R-:W-:Y:S01]  /*14a0*/  UMOV UR11, 0xc0000010 ;  /* 0xc0000010000b7882 */ /* 0x000fe20000000000 */
[----:B------:R-:W-:Y:S01]  /*14b0*/  UMOV UR9, 0xc0000010 ;  /* 0xc000001000097882 */ /* 0x000fe20000000000 */
[-C--:B-1----:R-:W-:Y:S01]  /*14c0*/  ISETP.GE.AND P4, PT, R0, R3.reuse, PT ;  /* 0x000000030000720c */ /* 0x082fe20003f86270 */
[----:B------:R-:W-:Y:S01]  /*14d0*/  VIADD R0, R16, 0x9 ;  /* 0x0000000910007836 */ /* 0x000fe20000000000 */
[-C--:B------:R-:W-:Y:S01]  /*14e0*/  ISETP.GE.AND P1, PT, R4, R3.reuse, PT ;  /* 0x000000030400720c */ /* 0x080fe20003f26270 */
[C---:B------:R-:W-:Y:S01]  /*14f0*/  VIADD R4, R16.reuse, 0x11 ;  /* 0x0000001110047836 */ /* 0x040fe20000000000 */
[----:B------:R-:W-:-:S02]  /*1500*/  ISETP.GE.AND P2, PT, R16, R3, PT ;  /* 0x000000031000720c */ /* 0x000fc40003f46270 */
[-C--:B------:R-:W-:Y:S01]  /*1510*/  ISETP.GE.AND P3, PT, R0, R3.reuse, PT ;  /* 0x000000030000720c */ /* 0x080fe20003f66270 */
[----:B------:R-:W-:Y:S01]  /*1520*/  VIADD R0, R16, 0x18 ;  /* 0x0000001810007836 */ /* 0x000fe20000000000 */
[-C--:B------:R-:W-:Y:S01]  /*1530*/  ISETP.GE.AND P5, PT, R4, R3.reuse, PT ;  /* 0x000000030400720c */ /* 0x080fe20003fa6270 */
[----:B------:R-:W-:Y:S01]  /*1540*/  VIADD R4, R16, 0x19 ;  /* 0x0000001910047836 */ /* 0x000fe20000000000 */
[----:B------:R-:W-:Y:S01]  /*1550*/  ISETP.GE.AND P6, PT, R6, R3, PT ;  /* 0x000000030600720c */ /* 0x000fe20003fc6270 */
[----:B------:R-:W-:Y:S02]  /*1560*/  WARPGROUP.DEPBAR.LE gsb0, 0x0 ;  /* 0x00008000000079c5 */ /* 0x000fe40000010000 */
[----:B------:R-:W-:-:S06]  /*1570*/  WARPGROUP.ARRIVE ;  /* 0x00000000000079c5 */ /* 0x000fcc0000000000 */
[----:B------:R-:W-:Y:S01]  /*1580*/  HGMMA.64x64x16.F32.BF16 R24, gdesc[UR4], R24, gsb0 ;  /* 0x00e00000041879f0 */ /* 0x000fe20008001818 */
[----:B------:R-:W-:Y:S02]  /*1590*/  ULDC UR6, c[0x0][0x604] ;  /* 0x0001810000067ab9 */ /* 0x000fe40000000800 */
[----:B------:R-:W-:Y:S02]  /*15a0*/  WARPGROUP.DEPBAR.LE gsb0, 0x0 ;  /* 0x00008000000079c5 */ /* 0x000fe40000010000 */
[----:B------:R-:W-:-:S06]  /*15b0*/  WARPGROUP.ARRIVE ;  /* 0x00000000000079c5 */ /* 0x000fcc0000000000 */
[----:B------:R-:W-:Y:S03]  /*15c0*/  HGMMA.64x64x16.F32.BF16 R24, gdesc[UR8], R24, gsb0 ;  /* 0x00e00000081879f0 */ /* 0x000fe60008001818 */
[----:B------:R-:W-:Y:S02]  /*15d0*/  WARPGROUP.DEPBAR.LE gsb0, 0x0 ;  /* 0x00008000000079c5 */ /* 0x000fe40000010000 */
[----:B------:R-:W-:Y:S02]  /*15e0*/  FSEL R24, R24, -INF , !P2 ;  /* 0xff80000018187808 */ /* 0x000fe40005000000 */
[----:B------:R-:W-:Y:S02]  /*15f0*/  FSEL R25, R25, -INF , !P4 ;  /* 0xff80000019197808 */ /* 0x000fe40006000000 */
[----:B------:R-:W-:Y:S02]  /*1600*/  FSEL R28, R28, -INF , !P1 ;  /* 0xff8000001c1c7808 */ /* 0x000fe40004800000 */
[----:B------:R-:W-:-:S02]  /*1610*/  FMNMX R5, R24, R25, !PT ;  /* 0x0000001918057209 */ /* 0x000fc40007800000 */
[----:B------:R-:W-:Y:S02]  /*1620*/  FSEL R26, R26, -INF , !P2 ;  /* 0xff8000001a1a7808 */ /* 0x000fe40005000000 */
[-C--:B------:R-:W-:Y:S02]  /*1630*/  ISETP.GE.AND P2, PT, R0, R3.reuse, PT ;  /* 0x000000030000720c */ /* 0x080fe40003f46270 */
[----:B------:R-:W-:Y:S02]  /*1640*/  FSEL R27, R27, -INF , !P4 ;  /* 0xff8000001b1b7808 */ /* 0x000fe40006000000 */
[----:B------:R-:W-:Y:S02]  /*1650*/  ISETP.GE.AND P4, PT, R4, R3, PT ;  /* 0x000000030400720c */ /* 0x000fe40003f86270 */
[----:B------:R-:W-:Y:S02]  /*1660*/  IADD3 R0, R16, 0x20, RZ ;  /* 0x0000002010007810 */ /* 0x000fe40007ffe0ff */
[----:B------:R-:W-:-:S02]  /*1670*/  FSEL R29, R29, -INF , !P3 ;  /* 0xff8000001d1d7808 */ /* 0x000fc40005800000 */
[----:B------:R-:W-:Y:S02]  /*1680*/  FMNMX R4, R28, R5, !PT ;  /* 0x000000051c047209 */ /* 0x000fe40007800000 */
[----:B------:R-:W-:Y:S02]  /*1690*/  FSEL R30, R30, -INF , !P1 ;  /* 0xff8000001e1e7808 */ /* 0x000fe40004800000 */
[----:B------:R-:W-:Y:S01]  /*16a0*/  ISETP.GE.AND P1, PT, R0, R3, PT ;  /* 0x000000030000720c */ /* 0x000fe20003f26270 */
[----:B------:R-:W-:Y:S01]  /*16b0*/  VIADD R0, R16, 0x21 ;  /* 0x0000002110007836 */ /* 0x000fe20000000000 */
[----:B------:R-:W-:Y:S02]  /*16c0*/  FSEL R32, R32, -INF , !P6 ;  /* 0xff80000020207808 */ /* 0x000fe40007000000 */
[----:B------:R-:W-:Y:S02]  /*16d0*/  FMNMX R5, R29, R4, !PT ;  /* 0x000000041d057209 */ /* 0x000fe40007800000 */
[----:B------:R-:W-:-:S02]  /*16e0*/  FSEL R31, R31, -INF , !P3 ;  /* 0xff8000001f1f7808 */ /* 0x000fc40005800000 */
[----:B------:R-:W-:Y:S02]  /*16f0*/  FSEL R33, R33, -INF , !P5 ;  /* 0xff80000021217808 */ /* 0x000fe40006800000 */
[----:B------:R-:W-:Y:S02]  /*1700*/  FMNMX R4, R32, R5, !PT ;  /* 0x0000000520047209 */ /* 0x000fe40007800000 */
[----:B------:R-:W-:Y:S01]  /*1710*/  ISETP.GE.AND P3, PT, R0, R3, PT ;  /* 0x000000030000720c */ /* 0x000fe20003f66270 */
[----:B------:R-:W-:Y:S01]  /*1720*/  VIADD R0, R16, 0x28 ;  /* 0x0000002810007836 */ /* 0x000fe20000000000 */
[----:B------:R-:W-:Y:S02]  /*1730*/  FSEL R36, R36, -INF , !P2 ;  /* 0xff80000024247808 */ /* 0x000fe40005000000 */
[----:B------:R-:W-:Y:S02]  /*1740*/  FMNMX R5, R33, R4, !PT ;  /* 0x0000000421057209 */ /* 0x000fe40007800000 */
[----:B------:R-:W-:-:S02]  /*1750*/  FSEL R34, R34, -INF , !P6 ;  /* 0xff80000022227808 */ /* 0x000fc40007000000 */
[----:B------:R-:W-:Y:S01]  /*1760*/  ISETP.GE.AND P6, PT, R0, R3, PT ;  /* 0x000000030000720c */ /* 0x000fe20003fc6270 */
[----:B------:R-:W-:Y:S01]  /*1770*/  VIADD R0, R16, 0x29 ;  /* 0x0000002910007836 */ /* 0x000fe20000000000 */
[----:B------:R-:W-:Y:S02]  /*1780*/  FSEL R37, R37, -INF , !P4 ;  /* 0xff80000025257808 */ /* 0x000fe40006000000 */
[----:B------:R-:W-:Y:S02]  /*1790*/  FMNMX R4, R36, R5, !PT ;  /* 0x0000000524047209 */ /* 0x000fe40007800000 */
[----:B------:R-:W-:Y:S02]  /*17a0*/  FSEL R35, R35, -INF , !P5 ;  /* 0xff80000023237808 */ /* 0x000fe40006800000 */
[----:B------:R-:W-:Y:S02]  /*17b0*/  FSEL R40, R40, -INF , !P1 ;  /* 0xff80000028287808 */ /* 0x000fe40004800000 */
[----:B------:R-:W-:-:S02]  /*17c0*/  FMNMX R5, R37, R4, !PT ;  /* 0x0000000425057209 */ /* 0x000fc40007800000 */
[----:B------:R-:W-:Y:S02]  /*17d0*/  ISETP.GE.AND P5, PT, R0, R3, PT ;  /* 0x000000030000720c */ /* 0x000fe40003fa6270 */
[----:B------:R-:W-:Y:S02]  /*17e0*/  IADD3 R0, R16, 0x30, RZ ;  /* 0x0000003010007810 */ /* 0x000fe40007ffe0ff */
[----:B------:R-:W-:Y:S02]  /*17f0*/  FSEL R41, R41, -INF , !P3 ;  /* 0xff80000029297808 */ /* 0x000fe40005800000 */
[----:B------:R-:W-:Y:S02]  /*1800*/  FMNMX R4, R40, R5, !PT ;  /* 0x0000000528047209 */ /* 0x000fe40007800000 */
[----:B------:R-:W-:Y:S02]  /*1810*/  FSEL R38, R38, -INF , !P2 ;  /* 0xff80000026267808 */ /* 0x000fe40005000000 */
[----:B------:R-:W-:Y:S01]  /*1820*/  ISETP.GE.AND P2, PT, R0, R3, PT ;  /* 0x000000030000720c */ /* 0x000fe20003f46270 */
[----:B------:R-:W-:Y:S01]  /*1830*/  VIADD R0, R16, 0x31 ;  /* 0x0000003110007836 */ /* 0x000fe20000000000 */
        /* <DEDUP_REMOVED lines=15> */
[----:B------:R-:W-:Y:S02]  /*1930*/  ISETP.GE.AND P3, PT, R0, R3, PT ;  /* 0x000000030000720c */ /* 0x000fe40003f66270 */
[----:B------:R-:W-:Y:S02]  /*1940*/  FSEL R52, R52, -INF , !P1 ;  /* 0xff80000034347808 */ /* 0x000fe40004800000 */
[----:B------:R-:W-:Y:S02]  /*1950*/  FMNMX R5, R49, R4, !PT ;  /* 0x0000000431057209 */ /* 0x000fe40007800000 */
[----:B------:R-:W-:Y:S02]  /*1960*/  FSEL R53, R53, -INF , !P3 ;  /* 0xff80000035357808 */ /* 0x000fe40005800000 */
[----:B------:R-:W-:Y:S02]  /*1970*/  FMNMX R0, R52, R5, !PT ;  /* 0x0000000534007209 */ /* 0x000fe40007800000 */
[----:B------:R-:W-:-:S02]  /*1980*/  FSEL R46, R46, -INF , !P6 ;  /* 0xff8000002e2e7808 */ /* 0x000fc40007000000 */
[----:B------:R-:W-:Y:S02]  /*1990*/  FMNMX R6, R53, R0, !PT ;  /* 0x0000000035067209 */ /* 0x000fe40007800000 */
[----:B------:R-:W-:Y:S02]  /*19a0*/  FSEL R47, R47, -INF , !P5 ;  /* 0xff8000002f2f7808 */ /* 0x000fe40006800000 */
[----:B------:R-:W-:Y:S01]  /*19b0*/  FSEL R50, R50, -INF , !P2 ;  /* 0xff80000032327808 */ /* 0x000fe20005000000 */
[----:B------:R-:W1:Y:S01]  /*19c0*/  SHFL.BFLY PT, R5, R6, 0x1, 0x1f ;  /* 0x0c201f0006057f89 */ /* 0x000e6200000e0000 */
[----:B------:R-:W-:Y:S02]  /*19d0*/  FSEL R51, R51, -INF , !P4 ;  /* 0xff80000033337808 */ /* 0x000fe40006000000 */
[----:B------:R-:W-:Y:S02]  /*19e0*/  FSEL R54, R54, -INF , !P1 ;  /* 0xff80000036367808 */ /* 0x000fe40004800000 */
[----:B------:R-:W-:-:S02]  /*19f0*/  FSEL R55, R55, -INF , !P3 ;  /* 0xff80000037377808 */ /* 0x000fc40005800000 */
[----:B-1----:R-:W-:Y:S02]  /*1a00*/  FMNMX R7, R6, R5, !PT ;  /* 0x0000000506077209 */ /* 0x002fe40007800000 */
[----:B------:R-:W-:-:S03]  /*1a10*/  FMNMX R5, R26, R27, !PT ;  /* 0x0000001b1a057209 */ /* 0x000fc60007800000 */
[----:B------:R-:W1:Y:S01]  /*1a20*/  SHFL.BFLY PT, R4, R7, 0x2, 0x1f ;  /* 0x0c401f0007047f89 */ /* 0x000e6200000e0000 */
[----:B------:R-:W-:-:S04]  /*1a30*/  FMNMX R0, R30, R5, !PT ;  /* 0x000000051e007209 */ /* 0x000fc80007800000 */
[----:B------:R-:W-:-:S04]  /*1a40*/  FMNMX R5, R31, R0, !PT ;  /* 0x000000001f057209 */ /* 0x000fc80007800000 */
[----:B------:R-:W-:-:S04]  /*1a50*/  FMNMX R0, R34, R5, !PT ;  /* 0x0000000522007209 */ /* 0x000fc80007800000 */
[----:B------:R-:W-:-:S04]  /*1a60*/  FMNMX R5, R35, R0, !PT ;  /* 0x0000000023057209 */ /* 0x000fc80007800000 */
[----:B------:R-:W-:-:S04]  /*1a70*/  FMNMX R0, R38, R5, !PT ;  /* 0x0000000526007209 */ /* 0x000fc80007800000 */
[----:B------:R-:W-:Y:S02]  /*1a80*/  FMNMX R5, R39, R0, !PT ;  /* 0x0000000027057209 */ /* 0x000fe40007800000 */
[----:B-1----:R-:W-:Y:S02]  /*1a90*/  FMNMX R4, R7, R4, !PT ;  /* 0x0000000407047209 */ /* 0x002fe40007800000 */
[----:B------:R-:W-:Y:S02]  /*1aa0*/  FMNMX R0, R42, R5, !PT ;  /* 0x000000052a007209 */ /* 0x000fe40007800000 */
[C---:B------:R-:W-:Y:S02]  /*1ab0*/  FSETP.NEU.AND P0, PT, R4.reuse, -INF , PT ;  /* 0xff8000000400780b */ /* 0x040fe40003f0d000 */
[----:B------:R-:W-:Y:S02]  /*1ac0*/  FMNMX R5, R43, R0, !PT ;  /* 0x000000002b057209 */ /* 0x000fe40007800000 */
[----:B------:R-:W-:-:S02]  /*1ad0*/  FSEL R8, R4, RZ, P0 ;  /* 0x000000ff04087208 */ /* 0x000fc40000000000 */
[----:B------:R-:W-:Y:S02]  /*1ae0*/  FMNMX R0, R46, R5, !PT ;  /* 0x000000052e007209 */ /* 0x000fe40007800000 */
[----:B------:R-:W-:Y:S01]  /*1af0*/  ISETP.NE.AND P0, PT, R9, RZ, PT ;  /* 0x000000ff0900720c */ /* 0x000fe20003f05270 */
[----:B------:R-:W-:Y:S01]  /*1b00*/  FMUL R8, R8, UR6 ;  /* 0x0000000608087c20 */ /* 0x000fe20008400000 */
[----:B------:R-:W-:-:S03]  /*1b10*/  FMNMX R5, R47, R0, !PT ;  /* 0x000000002f057209 */ /* 0x000fc60007800000 */
[--C-:B------:R-:W-:Y:S01]  /*1b20*/  FFMA R24, R24, UR6, -R8.reuse ;  /* 0x0000000618187c23 */ /* 0x100fe20008000808 */
[--C-:B------:R-:W-:Y:S01]  /*1b30*/  FFMA R25, R25, UR6, -R8.reuse ;  /* 0x0000000619197c23 */ /* 0x100fe20008000808 */
[----:B------:R-:W-:Y:S01]  /*1b40*/  FMNMX R0, R50, R5, !PT ;  /* 0x0000000532007209 */ /* 0x000fe20007800000 */
[--C-:B------:R-:W-:Y:S01]  /*1b50*/  FFMA R36, R36, UR6, -R8.reuse ;  /* 0x0000000624247c23 */ /* 0x100fe20008000808 */
[--C-:B------:R-:W-:Y:S01]  /*1b60*/  FFMA R28, R28, UR6, -R8.reuse ;  /* 0x000000061c1c7c23 */ /* 0x100fe20008000808 */
[----:B------:R-:W-:Y:S01]  /*1b70*/  FSETP.GEU.AND P5, PT, R24, -126, PT ;  /* 0xc2fc00001800780b */ /* 0x000fe20003fae000 */
[--C-:B------:R-:W-:Y:S01]  /*1b80*/  FFMA R37, R37, UR6, -R8.reuse ;  /* 0x0000000625257c23 */ /* 0x100fe20008000808 */
[----:B------:R-:W-:Y:S01]  /*1b90*/  FMNMX R5, R51, R0, !PT ;  /* 0x0000000033057209 */ /* 0x000fe20007800000 */
        /* <DEDUP_REMOVED lines=10> */
[----:B------:R-:W-:Y:S01]  /*1c40*/  @!P5 FMUL R24, R24, 0.5 ;  /* 0x3f0000001818d820 */ /* 0x000fe20000400000 */
[----:B------:R-:W-:Y:S01]  /*1c50*/  FSETP.GEU.AND P3, PT, R32, -126, PT ;  /* 0xc2fc00002000780b */ /* 0x000fe20003f6e000 */
[----:B------:R-:W1:Y:S01]  /*1c60*/  SHFL.BFLY PT, R5, R0, 0x1, 0x1f ;  /* 0x0c201f0000057f89 */ /* 0x000e6200000e0000 */
[----:B------:R-:W-:Y:S01]  /*1c70*/  FSETP.GEU.AND P1, PT, R33, -126, PT ;  /* 0xc2fc00002100780b */ /* 0x000fe20003f2e000 */
[----:B------:R-:W-:Y:S01]  /*1c80*/  @!P2 FMUL R25, R25, 0.5 ;  /* 0x3f0000001919a820 */ /* 0x000fe20000400000 */
[--C-:B------:R-:W-:Y:S01]  /*1c90*/  FFMA R49, R49, UR6, -R8.reuse ;  /* 0x0000000631317c23 */ /* 0x100fe20008000808 */
[----:B------:R-:W2:Y:S01]  /*1ca0*/  MUFU.EX2 R24, R24 ;  /* 0x0000001800187308 */ /* 0x000ea20000000800 */
[--C-:B------:R-:W-:Y:S01]  /*1cb0*/  FFMA R41, R41, UR6, -R8.reuse ;  /* 0x0000000629297c23 */ /* 0x100fe20008000808 */
[----:B------:R-:W-:Y:S01]  /*1cc0*/  @!P6 FMUL R28, R28, 0.5 ;  /* 0x3f0000001c1ce820 */ /* 0x000fe20000400000 */
[--C-:B------:R-:W-:Y:S01]  /*1cd0*/  FFMA R44, R44, UR6, -R8.reuse ;  /* 0x000000062c2c7c23 */ /* 0x100fe20008000808 */
[--C-:B------:R-:W-:Y:S01]  /*1ce0*/  FFMA R45, R45, UR6, -R8.reuse ;  /* 0x000000062d2d7c23 */ /* 0x100fe20008000808 */
[--C-:B------:R-:W-:Y:S01]  /*1cf0*/  FFMA R52, R52, UR6, -R8.reuse ;  /* 0x0000000634347c23 */ /* 0x100fe20008000808 */
[----:B------:R-:W-:Y:S01]  /*1d00*/  @!P4 FMUL R29, R29, 0.5 ;  /* 0x3f0000001d1dc820 */ /* 0x000fe20000400000 */
[----:B------:R-:W-:Y:S01]  /*1d10*/  FFMA R53, R53, UR6, -R8 ;  /* 0x0000000635357c23 */ /* 0x000fe20008000808 */
[----:B------:R-:W3:Y:S01]  /*1d20*/  MUFU.EX2 R25, R25 ;  /* 0x0000001900197308 */ /* 0x000ee20000000800 */
[----:B------:R-:W-:Y:S01]  /*1d30*/  @!P3 FMUL R32, R32, 0.5 ;  /* 0x3f0000002020b820 */ /* 0x000fe20000400000 */
[----:B------:R-:W-:-:S06]  /*1d40*/  @!P1 FMUL R33, R33, 0.5 ;  /* 0x3f00000021219820 */ /* 0x000fcc0000400000 */
[----:B------:R-:W4:Y:S01]  /*1d50*/  MUFU.EX2 R28, R28 ;  /* 0x0000001c001c7308 */ /* 0x000f220000000800 */
[----:B--2---:R-:W-:Y:S01]  /*1d60*/  @!P5 FMUL R24, R24, R24 ;  /* 0x000000181818d220 */ /* 0x004fe20000400000 */
[----:B------:R-:W-:Y:S02]  /*1d70*/  FSETP.GEU.AND P5, PT, R36, -126, PT ;  /* 0xc2fc00002400780b */ /* 0x000fe40003fae000 */
[----:B-1----:R-:W-:-:S04]  /*1d80*/  FMNMX R5, R0, R5, !PT ;  /* 0x0000000500057209 */ /* 0x002fc80007800000 */
[----:B------:R-:W1:Y:S01]  /*1d90*/  MUFU.EX2 R29, R29 ;  /* 0x0000001d001d7308 */ /* 0x000e620000000800 */
[----:B---3--:R-:W-:Y:S01]  /*1da0*/  @!P2 FMUL R25, R25, R25 ;  /* 0x000000191919a220 */ /* 0x008fe20000400000 */
[----:B------:R-:W-:Y:S01]  /*1db0*/  FSETP.GEU.AND P2, PT, R37, -126, PT ;  /* 0xc2fc00002500780b */ /* 0x000fe20003f4e000 */
[----:B------:R-:W2:Y:S04]  /*1dc0*/  SHFL.BFLY PT, R6, R5, 0x2, 0x1f ;  /* 0x0c401f0005067f89 */ /* 0x000ea800000e0000 */
[----:B------:R-:W-:Y:S01]  /*1dd0*/  @!P5 FMUL R36, R36, 0.5 ;  /* 0x3f0000002424d820 */ /* 0x000fe20000400000 */
[----:B------:R-:W3:Y:S01]  /*1de0*/  MUFU.EX2 R32, R32 ;  /* 0x0000002000207308 */ /* 0x000ee20000000800 */
[----:B----4-:R-:W-:Y:S01]  /*1df0*/  @!P6 FMUL R28, R28, R28 ;  /* 0x0000001c1c1ce220 */ /* 0x010fe20000400000 */
[----:B------:R-:W-:-:S05]  /*1e00*/  FSETP.GEU.AND P6, PT, R40, -126, PT ;  /* 0xc2fc00002800780b */ /* 0x000fca0003fce000 */
[----:B------:R-:W-:Y:S01]  /*1e10*/  @!P2 FMUL R37, R37, 0.5 ;  /* 0x3f0000002525a820 */ /* 0x000fe20000400000 */
[----:B------:R-:W4:Y:S01]  /*1e20*/  MUFU.EX2 R36, R36 ;  /* 0x0000002400247308 */ /* 0x000f220000000800 */
[----:B-1----:R-:W-:Y:S01]  /*1e30*/  @!P4 FMUL R29, R29, R29 ;  /* 0x0000001d1d1dc220 */ /* 0x002fe20000400000 */
[----:B------:R-:W-:-:S05]  /*1e40*/  FSETP.GEU.AND P4, PT, R41, -126, PT ;  /* 0xc2fc00002900780b */ /* 0x000fca0003f8e000 */
[----:B------:R-:W-:Y:S01]  /*1e50*/  @!P6 FMUL R40, R40, 0.5 ;  /* 0x3f0000002828e820 */ /* 0x000fe20000400000 */
[----:B------:R-:W1:Y:S01]  /*1e60*/  MUFU.EX2 R37, R37 ;  /* 0x0000002500257308 */ /* 0x000e620000000800 */
[----:B---3--:R-:W-:Y:S01]  /*1e70*/  @!P3 FMUL R32, R32, R32 ;  /* 0x000000202020b220 */ /* 0x008fe20000400000 */
[----:B------:R-:W-:Y:S02]  /*1e80*/  FSETP.GEU.AND P3, PT, R44, -126, PT ;  /* 0xc2fc00002c00780b */ /* 0x000fe40003f6e000 */
[----:B--2---:R-:W-:-:S03]  /*1e90*/  FMNMX R6, R5, R6, !PT ;  /* 0x0000000605067209 */ /* 0x004fc60007800000 */
[----:B------:R-:W-:Y:S01]  /*1ea0*/  @!P4 FMUL R41, R41, 0.5 ;  /* 0x3f0000002929c820 */ /* 0x000fe20000400000 */
[----:B------:R-:W2:Y:S01]  /*1eb0*/  MUFU.EX2 R33, R33 ;  /* 0x0000002100217308 */ /* 0x000ea20000000800 */
[----:B----4-:R-:W-:Y:S01]  /*1ec0*/  @!P5 FMUL R36, R36, R36 ;  /* 0x000000242424d220 */ /* 0x010fe20000400000 */
[----:B------:R-:W-:-:S04]  /*1ed0*/  FSETP.NEU.AND P5, PT, R6, -INF , PT ;  /* 0xff8000000600780b */ /* 0x000fc80003fad000 */
[----:B------:R-:W-:Y:S01]  /*1ee0*/  FSEL R0, R6, RZ, P5 ;  /* 0x000000ff06007208 */ /* 0x000fe20002800000 */
[----:B------:R-:W-:Y:S01]  /*1ef0*/  @!P3 FMUL R44, R44, 0.5 ;  /* 0x3f0000002c2cb820 */ /* 0x000fe20000400000 */
[----:B------:R-:W-:Y:S01]  /*1f00*/  FSETP.GEU.AND P5, PT, R49, -126, PT ;  /* 0xc2fc00003100780b */ /* 0x000fe20003fae000 */
[----:B-1----:R-:W-:Y:S01]  /*1f10*/  @!P2 FMUL R37, R37, R37 ;  /* 0x000000252525a220 */ /* 0x002fe20000400000 */
[----:B------:R-:W-:Y:S01]  /*1f20*/  FSETP.GEU.AND P2, PT, R48, -126, PT ;  /* 0xc2fc00003000780b */ /* 0x000fe20003f4e000 */
[----:B------:R-:W1:Y:S01]  /*1f30*/  MUFU.EX2 R7, R40 ;  /* 0x0000002800077308 */ /* 0x000e620000000800 */
[----:B------:R-:W-:-:S04]  /*1f40*/  FMUL R0, R0, UR6 ;  /* 0x0000000600007c20 */ /* 0x000fc80008400000 */
[--C-:B------:R-:W-:Y:S01]  /*1f50*/  FFMA R30, R30, UR6, -R0.reuse ;  /* 0x000000061e1e7c23 */ /* 0x100fe20008000800 */
[----:B--2---:R-:W-:Y:S01]  /*1f60*/  @!P1 FMUL R33, R33, R33 ;  /* 0x0000002121219220 */ /* 0x004fe20000400000 */
[----:B------:R-:W-:Y:S01]  /*1f70*/  FSETP.GEU.AND P1, PT, R45, -126, PT ;  /* 0xc2fc00002d00780b */ /* 0x000fe20003f2e000 */
[----:B------:R-:W2:Y:S01]  /*1f80*/  MUFU.EX2 R10, R41 ;  /* 0x00000029000a7308 */ /* 0x000ea20000000800 */
[--C-:B------:R-:W-:Y:S01]  /*1f90*/  FFMA R31, R31, UR6, -R0.reuse ;  /* 0x000000061f1f7c23 */ /* 0x100fe20008000800 */
[----:B------:R-:W-:Y:S01]  /*1fa0*/  @!P5 FMUL R49, R49, 0.5 ;  /* 0x3f0000003131d820 */ /* 0x000fe20000400000 */
[--C-:B------:R-:W-:Y:S01]  /*1fb0*/  FFMA R26, R26, UR6, -R0.reuse ;  /* 0x000000061a1a7c23 */ /* 0x100fe20008000800 */
[----:B------:R-:W-:Y:S01]  /*1fc0*/  @!P2 FMUL R48, R48, 0.5 ;  /* 0x3f0000003030a820 */ /* 0x000fe20000400000 */
[--C-:B------:R-:W-:Y:S01]  /*1fd0*/  FFMA R27, R27, UR6, -R0.reuse ;  /* 0x000000061b1b7c23 */ /* 0x100fe20008000800 */
[--C-:B------:R-:W-:Y:S01]  /*1fe0*/  FFMA R34, R34, UR6, -R0.reuse ;  /* 0x0000000622227c23 */ /* 0x100fe20008000800 */
[--C-:B------:R-:W-:Y:S01]  /*1ff0*/  FFMA R35, R35, UR6, -R0.reuse ;  /* 0x0000000623237c23 */ /* 0x100fe20008000800 */
[----:B------:R-:W3:Y:S01]  /*2000*/  MUFU.EX2 R11, R48 ;  /* 0x00000030000b7308 */ /* 0x000ee20000000800 */
[----:B-1----:R-:W-:Y:S01]  /*2010*/  @!P6 FMUL R7, R7, R7 ;  /* 0x000000070707e220 */ /* 0x002fe20000400000 */
[----:B------:R-:W-:Y:S01]  /*2020*/  FSETP.GEU.AND P6, PT, R52, -126, PT ;  /* 0xc2fc00003400780b */ /* 0x000fe20003fce000 */
[--C-:B------:R-:W-:Y:S01]  /*2030*/  FFMA R38, R38, UR6, -R0.reuse ;  /* 0x0000000626267c23 */ /* 0x100fe20008000800 */
[----:B------:R-:W-:Y:S01]  /*2040*/  @!P1 FMUL R45, R45, 0.5 ;  /* 0x3f0000002d2d9820 */ /* 0x000fe20000400000 */
[--C-:B------:R-:W-:Y:S01]  /*2050*/  FFMA R39, R39, UR6, -R0.reuse ;  /* 0x0000000627277c23 */ /* 0x100fe20008000800 */
[--C-:B------:R-:W-:Y:S01]  /*2060*/  FFMA R42, R42, UR6, -R0.reuse ;  /* 0x000000062a2a7c23 */ /* 0x100fe20008000800 */
[--C-:B------:R-:W-:Y:S01]  /*2070*/  FFMA R43, R43, UR6, -R0.reuse ;  /* 0x000000062b2b7c23 */ /* 0x100fe20008000800 */
[----:B------:R-:W1:Y:S01]  /*2080*/  MUFU.EX2 R8, R49 ;  /* 0x0000003100087308 */ /* 0x000e620000000800 */
[----:B--2---:R-:W-:Y:S01]  /*2090*/  @!P4 FMUL R10, R10, R10 ;  /* 0x0000000a0a0ac220 */ /* 0x004fe20000400000 */
[----:B------:R-:W-:Y:S01]  /*20a0*/  FSETP.GEU.AND P4, PT, R53, -126, PT ;  /* 0xc2fc00003500780b */ /* 0x000fe20003f8e000 */
[--C-:B------:R-:W-:Y:S01]  /*20b0*/  FFMA R46, R46, UR6, -R0.reuse ;  /* 0x000000062e2e7c23 */ /* 0x100fe20008000800 */
[--C-:B------:R-:W-:Y:S01]  /*20c0*/  FFMA R47, R47, UR6, -R0.reuse ;  /* 0x000000062f2f7c23 */ /* 0x100fe20008000800 */
[--C-:B------:R-:W-:Y:S01]  /*20d0*/  FFMA R50, R50, UR6, -R0.reuse ;  /* 0x0000000632327c23 */ /* 0x100fe20008000800 */
[--C-:B------:R-:W-:Y:S01]  /*20e0*/  FFMA R51, R51, UR6, -R0.reuse ;  /* 0x0000000633337c23 */ /* 0x100fe20008000800 */
[----:B------:R-:W-:Y:S01]  /*20f0*/  @!P6 FMUL R52, R52, 0.5 ;  /* 0x3f0000003434e820 */ /* 0x000fe20000400000 */
[----:B------:R-:W2:Y:S01]  /*2100*/  MUFU.EX2 R9, R44 ;  /* 0x0000002c00097308 */ /* 0x000ea20000000800 */
[----:B---3--:R-:W-:Y:S01]  /*2110*/  @!P2 FMUL R11, R11, R11 ;  /* 0x0000000b0b0ba220 */ /* 0x008fe20000400000 */
[----:B------:R-:W-:Y:S01]  /*2120*/  FSETP.GEU.AND P2, PT, R30, -126, PT ;  /* 0xc2fc00001e00780b */ /* 0x000fe20003f4e000 */
[--C-:B------:R-:W-:Y:S01]  /*2130*/  FFMA R54, R54, UR6, -R0.reuse ;  /* 0x0000000636367c23 */ /* 0x100fe20008000800 */
[----:B------:R-:W-:Y:S01]  /*2140*/  FFMA R0, R55, UR6, -R0 ;  /* 0x0000000637007c23 */ /* 0x000fe20008000800 */
[----:B------:R-:W-:Y:S01]  /*2150*/  FADD R5, R24, R7 ;  /* 0x0000000718057221 */ /* 0x000fe20000000000 */
[----:B------:R-:W-:Y:S01]  /*2160*/  FADD R48, R32, R11 ;  /* 0x0000000b20307221 */ /* 0x000fe20000000000 */
[----:B------:R-:W-:Y:S01]  /*2170*/  @!P4 FMUL R53, R53, 0.5 ;  /* 0x3f0000003535c820 */ /* 0x000fe20000400000 */
[----:B------:R-:W3:Y:S01]  /*2180*/  MUFU.EX2 R12, R45 ;  /* 0x0000002d000c7308 */ /* 0x000ee20000000800 */
[----:B-1----:R-:W-:Y:S01]  /*2190*/  @!P5 FMUL R8, R8, R8 ;  /* 0x000000080808d220 */ /* 0x002fe20000400000 */
[----:B------:R-:W-:Y:S01]  /*21a0*/  FSETP.GEU.AND P5, PT, R31, -126, PT ;  /* 0xc2fc00001f00780b */ /* 0x000fe20003fae000 */
[----:B------:R-:W-:Y:S01]  /*21b0*/  FADD R5, R5, R48 ;  /* 0x0000003005057221 */ /* 0x000fe20000000000 */
[----:B------:R-:W-:-:S02]  /*21c0*/  F2FP.BF16.F32.PACK_AB R24, R25, R24 ;  /* 0x000000181918723e */ /* 0x000fc400000010ff */
[----:B------:R-:W-:Y:S01]  /*21d0*/  F2FP.BF16.F32.PACK_AB R80, R8, R11 ;  /* 0x0000000b0850723e */ /* 0x000fe200000010ff */
[----:B------:R-:W-:Y:S01]  /*21e0*/  @!P2 FMUL R30, R30, 0.5 ;  /* 0x3f0000001e1ea820 */ /* 0x000fe20000400000 */
[----:B------:R-:W1:Y:S01]  /*21f0*/  MUFU.EX2 R13, R52 ;  /* 0x00000034000d7308 */ /* 0x000e620000000800 */
[----:B--2---:R-:W-:Y:S01]  /*2200*/  @!P3 FMUL R9, R9, R9 ;  /* 0x000000090909b220 */ /* 0x004fe20000400000 */
[----:B------:R-:W-:-:S05]  /*2210*/  FSETP.GEU.AND P3, PT, R26, -126, PT ;  /* 0xc2fc00001a00780b */ /* 0x000fca0003f6e000 */
[----:B------:R-:W-:Y:S01]  /*2220*/  @!P5 FMUL R31, R31, 0.5 ;  /* 0x3f0000001f1fd820 */ /* 0x000fe20000400000 */
[----:B------:R-:W2:Y:S01]  /*2230*/  MUFU.EX2 R14, R53 ;  /* 0x00000035000e7308 */ /* 0x000ea20000000800 */
[----:B---3--:R-:W-:Y:S01]  /*2240*/  @!P1 FMUL R12, R12, R12 ;  /* 0x0000000c0c0c9220 */ /* 0x008fe20000400000 */
[----:B------:R-:W-:-:S03]  /*2250*/  FSETP.GEU.AND P1, PT, R27, -126, PT ;  /* 0xc2fc00001b00780b */ /* 0x000fc60003f2e000 */
[----:B------:R-:W-:Y:S02]  /*2260*/  FADD R45, R29, R12 ;  /* 0x0000000c1d2d7221 */ /* 0x000fe40000000000 */
[----:B------:R-:W-:Y:S01]  /*2270*/  @!P3 FMUL R26, R26, 0.5 ;  /* 0x3f0000001a1ab820 */ /* 0x000fe20000400000 */
[----:B------:R-:W3:Y:S01]  /*2280*/  MUFU.EX2 R30, R30 ;  /* 0x0000001e001e7308 */ /* 0x000ee20000000800 */
[----:B-1----:R-:W-:Y:S01]  /*2290*/  @!P6 FMUL R13, R13, R13 ;  /* 0x0000000d0d0de220 */ /* 0x002fe20000400000 */
[----:B------:R-:W-:-:S05]  /*22a0*/  FSETP.GEU.AND P6, PT, R34, -126, PT ;  /* 0xc2fc00002200780b */ /* 0x000fca0003fce000 */
[----:B------:R-:W-:Y:S01]  /*22b0*/  @!P1 FMUL R27, R27, 0.5 ;  /* 0x3f0000001b1b9820 */ /* 0x000fe20000400000 */
[----:B------:R1:W4:Y:S01]  /*22c0*/  MUFU.EX2 R15, R26 ;  /* 0x0000001a000f7308 */ /* 0x0003220000000800 */
[----:B--2---:R-:W-:Y:S01]  /*22d0*/  @!P4 FMUL R14, R14, R14 ;  /* 0x0000000e0e0ec220 */ /* 0x004fe20000400000 */
[----:B------:R-:W-:-:S03]  /*22e0*/  FSETP.GEU.AND P4, PT, R35, -126, PT ;  /* 0xc2fc00002300780b */ /* 0x000fc60003f8e000 */
[----:B------:R-:W-:Y:S01]  /*22f0*/  FADD R52, R37, R14 ;  /* 0x0000000e25347221 */ /* 0x000fe20000000000 */
[----:B------:R-:W-:Y:S01]  /*2300*/  F2FP.BF16.F32.PACK_AB R82, R14, R13 ;  /* 0x0000000d0e52723e */ /* 0x000fe200000010ff */
[----:B------:R-:W-:Y:S01]  /*2310*/  @!P6 FMUL R34, R34, 0.5 ;  /* 0x3f0000002222e820 */ /* 0x000fe20000400000 */
[----:B------:R2:W5:Y:S01]  /*2320*/  MUFU.EX2 R20, R27 ;  /* 0x0000001b00147308 */ /* 0x0005620000000800 */
[----:B---3--:R-:W-:Y:S01]  /*2330*/  @!P2 FMUL R30, R30, R30 ;  /* 0x0000001e1e1ea220 */ /* 0x008fe20000400000 */
[----:B------:R-:W-:Y:S01]  /*2340*/  FSETP.GEU.AND P2, PT, R42, -126, PT ;  /* 0xc2fc00002a00780b */ /* 0x000fe20003f4e000 */
[----:B-1----:R-:W-:Y:S01]  /*2350*/  FADD R26, R25, R10 ;  /* 0x0000000a191a7221 */ /* 0x002fe20000000000 */
[----:B------:R-:W-:-:S03]  /*2360*/  FADD R45, R45, R52 ;  /* 0x000000342d2d7221 */ /* 0x000fc60000000000 */
[----:B------:R-:W-:Y:S01]  /*2370*/  @!P4 FMUL R35, R35, 0.5 ;  /* 0x3f0000002323c820 */ /* 0x000fe20000400000 */
[----:B------:R-:W1:Y:S01]  /*2380*/  MUFU.EX2 R31, R31 ;  /* 0x0000001f001f7308 */ /* 0x000e620000000800 */
[----:B----4-:R-:W-:Y:S01]  /*2390*/  @!P3 FMUL R15, R15, R15 ;  /* 0x0000000f0f0fb220 */ /* 0x010fe20000400000 */
[----:B------:R-:W-:Y:S01]  /*23a0*/  FSETP.GEU.AND P3, PT, R38, -126, PT ;  /* 0xc2fc00002600780b */ /* 0x000fe20003f6e000 */
[----:B--2---:R-:W-:-:S04]  /*23b0*/  FADD R27, R28, R9 ;  /* 0x000000091c1b7221 */ /* 0x004fc80000000000 */
[----:B------:R-:W-:Y:S01]  /*23c0*/  @!P2 FMUL R42, R42, 0.5 ;  /* 0x3f0000002a2aa820 */ /* 0x000fe20000400000 */
[----:B------:R-:W2:Y:S01]  /*23d0*/  MUFU.EX2 R34, R34 ;  /* 0x0000002200227308 */ /* 0x000ea20000000800 */
[----:B-----5:R-:W-:Y:S01]  /*23e0*/  @!P1 FMUL R20, R20, R20 ;  /* 0x0000001414149220 */ /* 0x020fe20000400000 */
[----:B------:R-:W-:-:S04]  /*23f0*/  FSETP.GEU.AND P1, PT, R39, -126, PT ;  /* 0xc2fc00002700780b */ /* 0x000fc80003f2e000 */
[----:B------:R-:W-:Y:S01]  /*2400*/  F2FP.BF16.F32.PACK_AB R25, R20, R15 ;  /* 0x0000000f1419723e */ /* 0x000fe200000010ff */
[----:B------:R-:W-:Y:S01]  /*2410*/  @!P3 FMUL R38, R38, 0.5 ;  /* 0x3f0000002626b820 */ /* 0x000fe20000400000 */
[----:B------:R-:W3:Y:S01]  /*2420*/  MUFU.EX2 R35, R35 ;  /* 0x0000002300237308 */ /* 0x000ee20000000800 */
[----:B-1----:R-:W-:Y:S01]  /*2430*/  @!P5 FMUL R31, R31, R31 ;  /* 0x0000001f1f1fd220 */ /* 0x002fe20000400000 */
[----:B------:R-:W-:-:S05]  /*2440*/  FSETP.GEU.AND P5, PT, R43, -126, PT ;  /* 0xc2fc00002b00780b */ /* 0x000fca0003fae000 */
[----:B------:R-:W-:Y:S01]  /*2450*/  @!P1 FMUL R39, R39, 0.5 ;  /* 0x3f00000027279820 */ /* 0x000fe20000400000 */
[----:B------:R-:W1:Y:S01]  /*2460*/  MUFU.EX2 R38, R38 ;  /* 0x0000002600267308 */ /* 0x000e620000000800 */
[----:B--2---:R-:W-:Y:S01]  /*2470*/  @!P6 FMUL R34, R34, R34 ;  /* 0x000000222222e220 */ /* 0x004fe20000400000 */
[----:B------:R-:W-:-:S05]  /*2480*/  FSETP.GEU.AND P6, PT, R46, -126, PT ;  /* 0xc2fc00002e00780b */ /* 0x000fca0003fce000 */
[----:B------:R-:W-:Y:S01]  /*2490*/  @!P5 FMUL R43, R43, 0.5 ;  /* 0x3f0000002b2bd820 */ /* 0x000fe20000400000 */
[----:B------:R-:W2:Y:S01]  /*24a0*/  MUFU.EX2 R39, R39 ;  /* 0x0000002700277308 */ /* 0x000ea20000000800 */
[----:B---3--:R-:W-:Y:S01]  /*24b0*/  @!P4 FMUL R35, R35, R35 ;  /* 0x000000232323c220 */ /* 0x008fe20000400000 */
[----:B------:R-:W-:-:S05]  /*24c0*/  FSETP.GEU.AND P4, PT, R47, -126, PT ;  /* 0xc2fc00002f00780b */ /* 0x000fca0003f8e000 */
        /* <DEDUP_REMOVED lines=13> */
[----:B------:R3:W4:Y:S01]  /*25a0*/  MUFU.EX2 R40, R47 ;  /* 0x0000002f00287308 */ /* 0x0007220000000800 */
[----:B-1----:R-:W-:Y:S01]  /*25b0*/  @!P5 FMUL R43, R43, R43 ;  /* 0x0000002b2b2bd220 */ /* 0x002fe20000400000 */
[----:B------:R-:W-:-:S04]  /*25c0*/  FSETP.GEU.AND P5, PT, R0, -126, PT ;  /* 0xc2fc00000000780b */ /* 0x000fc80003fae000 */
[----:B------:R-:W-:Y:S01]  /*25d0*/  F2FP.BF16.F32.PACK_AB R53, R43, R42 ;  /* 0x0000002a2b35723e */ /* 0x000fe200000010ff */
[----:B------:R-:W-:Y:S01]  /*25e0*/  @!P2 FMUL R54, R54, 0.5 ;  /* 0x3f0000003636a820 */ /* 0x000fe20000400000 */
[----:B------:R1:W5:Y:S01]  /*25f0*/  MUFU.EX2 R23, R50 ;  /* 0x0000003200177308 */ /* 0x0003620000000800 */
[----:B---3--:R-:W-:Y:S01]  /*2600*/  FADD R47, R33, R8 ;  /* 0x00000008212f7221 */ /* 0x008fe20000000000 */
[----:B--2---:R-:W-:-:S03]  /*2610*/  @!P6 FMUL R21, R21, R21 ;  /* 0x000000151515e220 */ /* 0x004fc60000400000 */
[----:B------:R-:W-:Y:S01]  /*2620*/  FADD R26, R26, R47 ;  /* 0x0000002f1a1a7221 */ /* 0x000fe20000000000 */
[----:B------:R-:W-:Y:S01]  /*2630*/  FADD R47, R30, R21 ;  /* 0x000000151e2f7221 */ /* 0x000fe20000000000 */
[----:B------:R-:W-:Y:S01]  /*2640*/  @!P5 FMUL R0, R0, 0.5 ;  /* 0x3f0000000000d820 */ /* 0x000fe20000400000 */
[----:B------:R-:W2:Y:S01]  /*2650*/  MUFU.EX2 R44, R51 ;  /* 0x00000033002c7308 */ /* 0x000ea20000000800 */
[----:B------:R-:W-:Y:S01]  /*2660*/  FADD R26, R26, R45 ;  /* 0x0000002d1a1a7221 */ /* 0x000fe20000000000 */
[----:B-1----:R-:W-:Y:S01]  /*2670*/  FADD R50, R36, R13 ;  /* 0x0000000d24327221 */ /* 0x002fe20000000000 */
[----:B------:R-:W-:Y:S01]  /*2680*/  MOV R45, UR17 ;  /* 0x00000011002d7c02 */ /* 0x000fe20008000f00 */
[----:B----4-:R-:W-:Y:S01]  /*2690*/  @!P4 FMUL R40, R40, R40 ;  /* 0x000000282828c220 */ /* 0x010fe20000400000 */
[----:B------:R-:W-:Y:S01]  /*26a0*/  UIADD3 UR17, UR53, 0x1, URZ ;  /* 0x0000000135117890 */ /* 0x000fe2000fffe03f */
[----:B------:R-:W-:Y:S01]  /*26b0*/  FADD R50, R27, R50 ;  /* 0x000000321b327221 */ /* 0x000fe20000000000 */
[----:B------:R-:W-:Y:S01]  /*26c0*/  FADD R27, R20, R43 ;  /* 0x0000002b141b7221 */ /* 0x000fe20000000000 */
[----:B------:R-:W1:Y:S01]  /*26d0*/  MUFU.EX2 R41, R54 ;  /* 0x0000003600297308 */ /* 0x000e620000000800 */
[----:B-----5:R-:W-:Y:S01]  /*26e0*/  @!P3 FMUL R23, R23, R23 ;  /* 0x000000171717b220 */ /* 0x020fe20000400000 */
[----:B------:R-:W-:Y:S01]  /*26f0*/  FADD R48, R31, R40 ;  /* 0x000000281f307221 */ /* 0x000fe20000000000 */
[----:B------:R-:W-:Y:S01]  /*2700*/  UISETP.NE.AND UP0, UPT, UR17, 0x5, UPT ;  /* 0x000000051100788c */ /* 0x000fe2000bf05270 */
[----:B------:R-:W-:Y:S01]  /*2710*/  FADD R5, R5, R50 ;  /* 0x0000003205057221 */ /* 0x000fe20000000000 */
[----:B------:R-:W-:Y:S01]  /*2720*/  FADD R49, R34, R23 ;  /* 0x0000001722317221 */ /* 0x000fe20000000000 */
[----:B------:R3:W-:Y:S01]  /*2730*/  SYNCS.ARRIVE.TRANS64.A1T0 RZ, [R45+UR19], RZ ;  /* 0x000000ff2dff79a7 */ /* 0x0007e20008100013 */
[----:B------:R-:W-:Y:S01]  /*2740*/  USEL UR6, URZ, 0x1, UP0 ;  /* 0x000000013f067887 */ /* 0x000fe20008000000 */
[----:B------:R4:W5:Y:S01]  /*2750*/  MUFU.EX2 R46, R0 ;  /* 0x00000000002e7308 */ /* 0x0009620000000800 */
[----:B--2---:R-:W-:Y:S01]  /*2760*/  @!P1 FMUL R44, R44, R44 ;  /* 0x0000002c2c2c9220 */ /* 0x004fe20000400000 */
[----:B------:R-:W-:Y:S01]  /*2770*/  USEL UR17, UR17, URZ, UP0 ;  /* 0x0000003f11117287 */ /* 0x000fe20008000000 */
[----:B------:R-:W-:-:S02]  /*2780*/  F2FP.BF16.F32.PACK_AB R50, R37, R36 ;  /* 0x000000242532723e */ /* 0x000fc400000010ff */
[----:B------:R-:W-:Y:S01]  /*2790*/  FADD R52, R35, R44 ;  /* 0x0000002c23347221 */ /* 0x000fe20000000000 */
[----:B------:R-:W-:Y:S02]  /*27a0*/  LOP3.LUT R19, R19, UR6, RZ, 0x3c, !PT ;  /* 0x0000000613137c12 */ /* 0x000fe4000f8e3cff */
[----:B------:R-:W-:Y:S01]  /*27b0*/  F2FP.BF16.F32.PACK_AB R55, R40, R21 ;  /* 0x000000152837723e */ /* 0x000fe200000010ff */
[----:B-1----:R-:W-:Y:S01]  /*27c0*/  @!P2 FMUL R41, R41, R41 ;  /* 0x000000292929a220 */ /* 0x002fe20000400000 */
[----:B----4-:R-:W-:Y:S01]  /*27d0*/  FADD R0, R15, R42 ;  /* 0x0000002a0f007221 */ /* 0x010fe20000000000 */
[----:B------:R-:W-:Y:S01]  /*27e0*/  FADD R27, R27, R52 ;  /* 0x000000341b1b7221 */ /* 0x000fe20000000000 */
[----:B------:R-:W-:Y:S01]  /*27f0*/  F2FP.BF16.F32.PACK_AB R52, R10, R7 ;  /* 0x000000070a34723e */ /* 0x000fe200000010ff */
[----:B------:R-:W-:Y:S01]  /*2800*/  FADD R54, R38, R41 ;  /* 0x0000002926367221 */ /* 0x000fe20000000000 */
[----:B------:R-:W-:Y:S01]  /*2810*/  FADD R0, R0, R49 ;  /* 0x0000003100007221 */ /* 0x000fe20000000000 */
[----:B------:R-:W-:Y:S01]  /*2820*/  F2FP.BF16.F32.PACK_AB R49, R35, R34 ;  /* 0x000000222331723e */ /* 0x000fe200000010ff */
[----:B-----5:R-:W-:Y:S01]  /*2830*/  @!P5 FMUL R46, R46, R46 ;  /* 0x0000002e2e2ed220 */ /* 0x020fe20000400000 */
[----:B------:R-:W-:Y:S01]  /*2840*/  FADD R47, R47, R54 ;  /* 0x000000362f2f7221 */ /* 0x000fe20000000000 */
[----:B------:R-:W-:-:S02]  /*2850*/  F2FP.BF16.F32.PACK_AB R54, R12, R9 ;  /* 0x000000090c36723e */ /* 0x000fc400000010ff */
[----:B------:R-:W-:Y:S01]  /*2860*/  FADD R51, R39, R46 ;  /* 0x0000002e27337221 */ /* 0x000fe20000000000 */
[----:B------:R-:W-:Y:S01]  /*2870*/  FADD R47, R0, R47 ;  /* 0x0000002f002f7221 */ /* 0x000fe20000000000 */
[----:B------:R-:W-:Y:S01]  /*2880*/  FADD R0, R5, R26 ;  /* 0x0000001a05007221 */ /* 0x000fe20000000000 */
[----:B------:R-:W-:Y:S01]  /*2890*/  F2FP.BF16.F32.PACK_AB R26, R29, R28 ;  /* 0x0000001c1d1a723e */ /* 0x000fe200000010ff */
[----:B------:R-:W-:Y:S01]  /*28a0*/  FADD R48, R48, R51 ;  /* 0x0000003330307221 */ /* 0x000fe20000000000 */
[----:B------:R-:W-:Y:S02]  /*28b0*/  F2FP.BF16.F32.PACK_AB R51, R39, R38 ;  /* 0x000000262733723e */ /* 0x000fe400000010ff */
[----:B------:R-:W-:Y:S01]  /*28c0*/  F2FP.BF16.F32.PACK_AB R81, R44, R23 ;  /* 0x000000172c51723e */ /* 0x000fe200000010ff */
[----:B------:R-:W-:Y:S01]  /*28d0*/  FADD R48, R27, R48 ;  /* 0x000000301b307221 */ /* 0x000fe20000000000 */
[----:B------:R-:W-:-:S03]  /*28e0*/  F2FP.BF16.F32.PACK_AB R27, R31, R30 ;  /* 0x0000001e1f1b723e */ /* 0x000fc600000010ff */
[----:B------:R-:W-:Y:S01]  /*28f0*/  FADD R5, R47, R48 ;  /* 0x000000302f057221 */ /* 0x000fe20000000000 */
[----:B------:R-:W-:Y:S01]  /*2900*/  F2FP.BF16.F32.PACK_AB R48, R33, R32 ;  /* 0x000000202130723e */ /* 0x000fe200000010ff */
[----:B---3--:R-:W-:Y:S06]  /*2910*/  @!P0 BRA `(.L_x_21) ;  /* 0x0000000000048947 */ /* 0x008fec0003800000 */
[----:B------:R-:W-:Y:S01]  /*2920*/  BPT.TRAP 0x1 ;  /* 0x000000040000795c */ /* 0x000fe20000300000 */
.L_x_21:
[----:B------:R-:W-:Y:S01]  /*2930*/  ULEA UR6, UR17, UR45, 0x3 ;  /* 0x0000002d11067291 */ /* 0x000fe2000f8e183f */
[----:B------:R-:W-:-:S08]  /*2940*/  SHF.L.U32 R7, R19, 0x1f, RZ ;  /* 0x0000001f13077819 */ /* 0x000fd000000006ff */
[----:B------:R-:W1:Y:S02]  /*2950*/  SYNCS.PHASECHK.TRANS64.TRYWAIT P1, [UR6+0xca00], R7 ;  /* 0x00ca0007ff0075a7 */ /* 0x000e640008020146 */
[----:B-1----:R-:W-:Y:S05]  /*2960*/  @!P1 BRA `(.L_x_22) ;  /* 0x0000007000a89947 */ /* 0x002fea0003800000 */
.L_x_126:
[----:B------:R-:W-:Y:S01]  /*2970*/  UIMAD UR10, UR17, 0x180, UR46 ;  /* 0x00000180110a78a4 */ /* 0x000fe2000f8e022e */
[----:B------:R-:W-:Y:S01]  /*2980*/  WARPGROUP.ARRIVE ;  /* 0x00000000000079c5 */ /* 0x000fe20000000000 */
[----:B------:R-:W-:Y:S01]  /*2990*/  UMOV UR7, 0xc0000010 ;  /* 0xc000001000077882 */ /* 0x000fe20000000000 */
[----:B------:R-:W-:Y:S01]  /*29a0*/  F2FP.BF16.F32.PACK_AB R83, R46, R41 ;  /* 0x000000292e53723e */ /* 0x000fe200000010ff */
[----:B------:R-:W-:Y:S02]  /*29b0*/  UIADD3 UR11, UR10, 0x80, URZ ;  /* 0x000000800a0b7890 */ /* 0x000fe4000fffe03f */
[----:B------:R-:W-:Y:S02]  /*29c0*/  UIADD3 UR14, UR10, 0x100, URZ ;  /* 0x000001000a0e7890 */ /* 0x000fe4000fffe03f */
[----:B------:R-:W-:Y:S02]  /*29d0*/  UMOV UR6, UR10 ;  /* 0x0000000a00067c82 */ /* 0x000fe40008000000 */
[----:B------:R-:W-:Y:S01]  /*29e0*/  HGMMA.64x16x16.F32.BF16 R72, R24, gdesc[UR4].tnspB, RZ, !UPT, gsb0 ;  /* 0x4020000418487df0 */ /* 0x000fe2000c0018ff */
[----:B------:R-:W-:Y:S01]  /*29f0*/  UMOV UR6, UR11 ;  /* 0x0000000b00067c82 */ /* 0x000fe20008000000 */
[----:B------:R-:W-:Y:S01]  /*2a00*/  UMOV UR7, 0xc0000010 ;  /* 0xc000001000077882 */ /* 0x000fe20000000000 */
[----:B------:R-:W-:Y:S01]  /*2a10*/  UIADD3 UR11, UR10, 0xa0, URZ ;  /* 0x000000a00a0b7890 */ /* 0x000fe2000fffe03f */
[----:B------:R-:W-:-:S02]  /*2a20*/  WARPGROUP.DEPBAR.LE gsb0, 0x0 ;  /* 0x00008000000079c5 */ /* 0x000fc40000010000 */
[----:B------:R-:W-:-:S06]  /*2a30*/  WARPGROUP.ARRIVE ;  /* 0x00000000000079c5 */ /* 0x000fcc0000000000 */
[----:B------:R-:W-:Y:S01]  /*2a40*/  HGMMA.64x16x16.F32.BF16 R64, R24, gdesc[UR4].tnspB, RZ, !UPT, gsb0 ;  /* 0x4020000418407df0 */ /* 0x000fe2000c0018ff */
[----:B------:R-:W-:Y:S01]  /*2a50*/  UMOV UR6, UR14 ;  /* 0x0000000e00067c82 */ /* 0x000fe20008000000 */
[----:B------:R-:W-:Y:S01]  /*2a60*/  UMOV UR7, 0xc0000010 ;  /* 0xc000001000077882 */ /* 0x000fe20000000000 */
[----:B------:R-:W-:Y:S01]  /*2a70*/  UIADD3 UR14, UR10, 0x120, URZ ;  /* 0x000001200a0e7890 */ /* 0x000fe2000fffe03f */
[----:B------:R-:W-:Y:S02]  /*2a80*/  WARPGROUP.DEPBAR.LE gsb0, 0x0 ;  /* 0x00008000000079c5 */ /* 0x000fe40000010000 */
[----:B------:R-:W-:-:S06]  /*2a90*/  WARPGROUP.ARRIVE ;  /* 0x00000000000079c5 */ /* 0x000fcc0000000000 */
[----:B------:R-:W-:Y:S01]  /*2aa0*/  HGMMA.64x16x16.F32.BF16 R56, R24, gdesc[UR4].tnspB, RZ, !UPT, gsb0 ;  /* 0x4020000418387df0 */ /* 0x000fe2000c0018ff */
[----:B------:R-:W-:Y:S01]  /*2ab0*/  UIADD3 UR6, UR10, 0x20, URZ ;  /* 0x000000200a067890 */ /* 0x000fe2000fffe03f */
[----:B------:R-:W-:Y:S01]  /*2ac0*/  UMOV UR7, 0xc0000010 ;  /* 0xc000001000077882 */ /* 0x000fe20000000000 */
[----:B------:R-:W-:Y:S02]  /*2ad0*/  WARPGROUP.DEPBAR.LE gsb0, 0x0 ;  /* 0x00008000000079c5 */ /* 0x000fe40000010000 */
[----:B------:R-:W-:-:S06]  /*2ae0*/  WARPGROUP.ARRIVE ;  /* 0x00000000000079c5 */ /* 0x000fcc0000000000 */
[----:B------:R-:W-:Y:S01]  /*2af0*/  HGMMA.64x16x16.F32.BF16 R72, R48, gdesc[UR4].tnspB, R72, gsb0 ;  /* 0x4020000430487df0 */ /* 0x000fe20008001848 */
[----:B------:R-:W-:Y:S01]  /*2b00*/  UMOV UR6, UR11 ;  /* 0x0000000b00067c82 */ /* 0x000fe20008000000 */
[----:B------:R-:W-:Y:S01]  /*2b10*/  UMOV UR7, 0xc0000010 ;  /* 0xc000001000077882 */ /* 0x000fe20000000000 */
[----:B------:R-:W-:Y:S01]  /*2b20*/  UIADD3 UR11, UR10, 0xc0, URZ ;  /* 0x000000c00a0b7890 */ /* 0x000fe2000fffe03f */
        /* <DEDUP_REMOVED lines=22> */
[----:B------:R-:W-:Y:S02]  /*2c90*/  WARPGROUP.DEPBAR.LE gsb0, 0x0 ;  /* 0x00008000000079c5 */ /* 0x000fe40000010000 */
[----:B------:R-:W-:-:S06]  /*2ca0*/  WARPGROUP.ARRIVE ;  /* 0x00000000000079c5 */ /* 0x000fcc0000000000 */
[----:B------:R-:W-:Y:S01]  /*2cb0*/  HGMMA.64x16x16.F32.BF16 R56, R52, gdesc[UR4].tnspB, R56, gsb0 ;  /* 0x4020000434387df0 */ /* 0x000fe20008001838 */
[----:B------:R-:W-:Y:S01]  /*2cc0*/  UIADD3 UR6, UR10, 0x60, URZ ;  /* 0x000000600a067890 */ /* 0x000fe2000fffe03f */
        /* <DEDUP_REMOVED lines=10> */
[----:B------:R-:W-:Y:S01]  /*2d70*/  UMOV UR6, UR10 ;  /* 0x0000000a00067c82 */ /* 0x000fe20008000000 */
[----:B------:R-:W-:Y:S01]  /*2d80*/  UMOV UR7, 0xc0000010 ;  /* 0xc000001000077882 */ /* 0x000fe20000000000 */
[----:B------:R-:W-:Y:S02]  /*2d90*/  WARPGROUP.DEPBAR.LE gsb0, 0x0 ;  /* 0x00008000000079c5 */ /* 0x000fe40000010000 */
[----:B------:R-:W-:-:S06]  /*2da0*/  WARPGROUP.ARRIVE ;  /* 0x00000000000079c5 */ /* 0x000fcc0000000000 */
[----:B------:R-:W-:Y:S03]  /*2db0*/  HGMMA.64x16x16.F32.BF16 R56, R80, gdesc[UR4].tnspB, R56, gsb0 ;  /* 0x4020000450387df0 */ /* 0x000fe60008001838 */
[----:B------:R-:W-:Y:S02]  /*2dc0*/  WARPGROUP.DEPBAR.LE gsb0, 0x0 ;  /* 0x00008000000079c5 */ /* 0x000fe40000010000 */
[----:B------:R-:W-:Y:S05]  /*2dd0*/  @!P0 BRA `(.L_x_23) ;  /* 0x0000000000048947 */ /* 0x000fea0003800000 */
[----:B------:R-:W-:Y:S01]  /*2de0*/  BPT.TRAP 0x1 ;  /* 0x000000040000795c */ /* 0x000fe20000300000 */
.L_x_23:
[----:B------:R-:W-:Y:S02]  /*2df0*/  UISETP.GT.U32.AND UP0, UPT, UR51, 0x1, UPT ;  /* 0x000000013300788c */ /* 0x000fe4000bf04070 */
[----:B------:R-:W-:-:S04]  /*2e00*/  UIADD3 UR18, UR18, 0xca28, URZ ;  /* 0x0000ca2812127890 */ /* 0x000fc8000fffe03f */
[----:B------:R-:W-:Y:S01]  /*2e10*/  PLOP3.LUT P1, PT, PT, PT, UP0, 0x80, 0x0 ;  /* 0x000000000000781c */ /* 0x000fe20003f2f008 */
[----:B------:R-:W-:-:S09]  /*2e20*/  UPRMT UR18, URZ, 0x654, UR18 ;  /* 0x000006543f127896 */ /* 0x000fd20008000012 */
[----:B------:R-:W-:Y:S03]  /*2e30*/  SYNCS.ARRIVE.TRANS64.RED.A1T0 RZ, [UR18], RZ ;  /* 0x000000ffffff79a7 */ /* 0x000fe60008100412 */
[----:B------:R-:W-:Y:S05]  /*2e40*/  @P1 BRA `(.L_x_24) ;  /* 0x0000000000041947 */ /* 0x000fea0003800000 */
[----:B------:R-:W-:Y:S01]  /*2e50*/  BPT.TRAP 0x1 ;  /* 0x000000040000795c */ /* 0x000fe20000300000 */
.L_x_24:
[----:B------:R-:W-:Y:S01]  /*2e60*/  UIADD3 UR53, UR17, 0x1, URZ ;  /* 0x0000000111357890 */ /* 0x000fe2000fffe03f */
[C---:B------:R-:W-:Y:S01]  /*2e70*/  ISETP.GE.AND P2, PT, R3.reuse, 0x81, PT ;  /* 0x000000810300780c */ /* 0x040fe20003f46270 */
[----:B-1----:R-:W-:Y:S02]  /*2e80*/  VIADD R7, R3, 0x3f ;  /* 0x0000003f03077836 */ /* 0x002fe40000000000 */
[----:B------:R-:W-:Y:S01]  /*2e90*/  UISETP.NE.AND UP0, UPT, UR53, 0x5, UPT ;  /* 0x000000053500788c */ /* 0x000fe2000bf05270 */
[----:B------:R-:W-:Y:S02]  /*2ea0*/  VIADD R3, R16, 0x40 ;  /* 0x0000004010037836 */ /* 0x000fe40000000000 */
[----:B------:R-:W-:Y:S01]  /*2eb0*/  SHF.R.S32.HI R8, RZ, 0x1f, R7 ;  /* 0x0000001fff087819 */ /* 0x000fe20000011407 */
[----:B------:R-:W-:Y:S02]  /*2ec0*/  USEL UR6, URZ, 0x1, UP0 ;  /* 0x000000013f067887 */ /* 0x000fe40008000000 */
[----:B------:R-:W-:Y:S01]  /*2ed0*/  USEL UR53, UR53, URZ, UP0 ;  /* 0x0000003f35357287 */ /* 0x000fe20008000000 */
[----:B------:R-:W-:-:S03]  /*2ee0*/  LEA.HI R7, R8, R7, RZ, 0x6 ;  /* 0x0000000708077211 */ /* 0x000fc600078f30ff */
[----:B------:R-:W-:Y:S02]  /*2ef0*/  LOP3.LUT R19, R19, UR6, RZ, 0x3c, !PT ;  /* 0x0000000613137c12 */ /* 0x000fe4000f8e3cff */
[----:B------:R-:W-:Y:S01]  /*2f00*/  LEA.HI.SX32 R7, R7, 0xffffffff, 0x1a ;  /* 0xffffffff07077811 */ /* 0x000fe200078fd2ff */
[----:B------:R-:W-:Y:S06]  /*2f10*/  @!P2 BRA `(.L_x_25) ;  /* 0x0000001800bca947 */ /* 0x000fec0003800000 */
[----:B------:R-:W-:Y:S01]  /*2f20*/  IMAD.MOV.U32 R9, RZ, RZ, R4 ;  /* 0x000000ffff097224 */ /* 0x000fe200078e0004 */
[----:B------:R-:W-:Y:S01]  /*2f30*/  MOV R11, R6 ;  /* 0x00000006000b7202 */ /* 0x000fe20000000f00 */
[----:B------:R-:W-:-:S06]  /*2f40*/  ULDC UR18, c[0x0][0x604] ;  /* 0x0001810000127ab9 */ /* 0x000fcc0000000800 */
.L_x_36:
[----:B------:R-:W-:Y:S05]  /*2f50*/  @!P0 BRA `(.L_x_26) ;  /* 0x0000000000048947 */ /* 0x000fea0003800000 */
[----:B------:R-:W-:Y:S01]  /*2f60*/  BPT.TRAP 0x1 ;  /* 0x000000040000795c */ /* 0x000fe20000300000 */
.L_x_26:
[----:B------:R-:W-:Y:S01]  /*2f70*/  ULEA UR6, UR53, UR45, 0x3 ;  /* 0x0000002d35067291 */ /* 0x000fe2000f8e183f */
[----:B------:R-:W-:-:S08]  /*2f80*/  SHF.L.U32 R4, R19, 0x1f, RZ ;  /* 0x0000001f13047819 */ /* 0x000fd000000006ff */
[----:B------:R-:W1:Y:S02]  /*2f90*/  SYNCS.PHASECHK.TRANS64.TRYWAIT P2, [UR6+0xca00], R4 ;  /* 0x00ca0004ff0075a7 */ /* 0x000e640008040146 */
[----:B-1----:R-:W-:Y:S05]  /*2fa0*/  @!P2 BRA `(.L_x_27) ;  /* 0x0000006c0030a947 */ /* 0x002fea0003800000 */
.L_x_127:
[----:B------:R-:W-:Y:S01]  /*2fb0*/  UIMAD UR14, UR53, 0x180, UR48 ;  /* 0x00000180350e78a4 */ /* 0x000fe2000f8e0230 */
[----:B------:R-:W-:Y:S01]  /*2fc0*/  WARPGROUP.ARRIVE ;  /* 0x00000000000079c5 */ /* 0x000fe20000000000 */
[----:B------:R-:W-:Y:S01]  /*2fd0*/  UMOV UR15, 0xc0000010 ;  /* 0xc0000010000f7882 */ /* 0x000fe20000000000 */
[----:B------:R-:W-:Y:S01]  /*2fe0*/  UMOV UR7, 0xc0000010 ;  /* 0xc000001000077882 */ /* 0x000fe20000000000 */
[----:B------:R-:W-:Y:S02]  /*2ff0*/  UIADD3 UR6, UR14, 0x80, URZ ;  /* 0x000000800e067890 */ /* 0x000fe4000fffe03f */
[----:B------:R-:W-:Y:S01]  /*3000*/  UIADD3 UR10, UR14, 0x100, URZ ;  /* 0x000001000e0a7890 */ /* 0x000fe2000fffe03f */
[----:B------:R-:W-:Y:S02]  /*3010*/  UMOV UR11, 0xc0000010 ;  /* 0xc0000010000b7882 */ /* 0x000fe40000000000 */
[----:B------:R-:W-:Y:S03]  /*3020*/  HGMMA.64x64x16.F32.BF16 R24, gdesc[UR12], RZ, !UPT, gsb0 ;  /* 0x00e000000c1879f0 */ /* 0x000fe6000c0018ff */
[----:B------:R-:W-:-:S02]  /*3030*/  WARPGROUP.DEPBAR.LE gsb0, 0x0 ;  /* 0x00008000000079c5 */ /* 0x000fc40000010000 */
[----:B------:R-:W-:-:S06]  /*3040*/  WARPGROUP.ARRIVE ;  /* 0x00000000000079c5 */ /* 0x000fcc0000000000 */
[----:B------:R-:W-:Y:S03]  /*3050*/  HGMMA.64x64x16.F32.BF16 R24, gdesc[UR4], R24, gsb0 ;  /* 0x00e00000041879f0 */ /* 0x000fe60008001818 */
[----:B------:R-:W-:Y:S02]  /*3060*/  WARPGROUP.DEPBAR.LE gsb0, 0x0 ;  /* 0x00008000000079c5 */ /* 0x000fe40000010000 */
[----:B------:R-:W-:-:S06]  /*3070*/  WARPGROUP.ARRIVE ;  /* 0x00000000000079c5 */ /* 0x000fcc0000000000 */
[----:B------:R-:W-:Y:S01]  /*3080*/  HGMMA.64x64x16.F32.BF16 R24, gdesc[UR8], R24, gsb0 ;  /* 0x00e00000081879f0 */ /* 0x000fe20008001818 */
[----:B------:R-:W-:-:S04]  /*3090*/  UIADD3 UR10, UR53, 0x1, URZ ;  /* 0x00000001350a7890 */ /* 0x000fc8000fffe03f */
[----:B------:R-:W-:-:S04]  /*30a0*/  UISETP.NE.AND UP0, UPT, UR10, 0x5, UPT ;  /* 0x000000050a00788c */ /* 0x000fc8000bf05270 */
[----:B------:R-:W-:Y:S02]  /*30b0*/  USEL UR6, URZ, 0x1, UP0 ;  /* 0x000000013f067887 */ /* 0x000fe40008000000 */
[----:B------:R-:W-:-:S04]  /*30c0*/  USEL UR10, UR10, URZ, UP0 ;  /* 0x0000003f0a0a7287 */ /* 0x000fc80008000000 */
[----:B------:R-:W-:Y:S01]  /*30d0*/  LOP3.LUT R81, R19, UR6, RZ, 0x3c, !PT ;  /* 0x0000000613517c12 */ /* 0x000fe2000f8e3cff */
[----:B------:R-:W-:Y:S02]  /*30e0*/  WARPGROUP.DEPBAR.LE gsb0, 0x0 ;  /* 0x00008000000079c5 */ /* 0x000fe40000010000 */
[----:B------:R-:W-:Y:S05]  /*30f0*/  @!P0 BRA `(.L_x_28) ;  /* 0x0000000000048947 */ /* 0x000fea0003800000 */
[----:B------:R-:W-:Y:S01]  /*3100*/  BPT.TRAP 0x1 ;  /* 0x000000040000795c */ /* 0x000fe20000300000 */
.L_x_28:
[----:B-1----:R-:W-:Y:S01]  /*3110*/  FMNMX R4, R24, R9, !PT ;  /* 0x0000000918047209 */ /* 0x002fe20007800000 */
[----:B------:R-:W-:Y:S01]  /*3120*/  ULEA UR6, UR10, UR45, 0x3 ;  /* 0x0000002d0a067291 */ /* 0x000fe2000f8e183f */
[----:B------:R-:W-:Y:S02]  /*3130*/  FMNMX R8, R26, R11, !PT ;  /* 0x0000000b1a087209 */ /* 0x000fe40007800000 */
[----:B------:R-:W-:Y:S02]  /*3140*/  FMNMX R13, R25, R4, !PT ;  /* 0x00000004190d7209 */ /* 0x000fe40007800000 */
[----:B------:R-:W-:Y:S02]  /*3150*/  FMNMX R15, R27, R8, !PT ;  /* 0x000000081b0f7209 */ /* 0x000fe40007800000 */
[----:B------:R-:W-:Y:S02]  /*3160*/  FMNMX R4, R28, R13, !PT ;  /* 0x0000000d1c047209 */ /* 0x000fe40007800000 */
[----:B------:R-:W-:-:S02]  /*3170*/  FMNMX R8, R30, R15, !PT ;  /* 0x0000000f1e087209 */ /* 0x000fc40007800000 */
[----:B------:R-:W-:Y:S02]  /*3180*/  FMNMX R13, R29, R4, !PT ;  /* 0x000000041d0d7209 */ /* 0x000fe40007800000 */
[----:B------:R-:W-:Y:S02]  /*3190*/  FMNMX R15, R31, R8, !PT ;  /* 0x000000081f0f7209 */ /* 0x000fe40007800000 */
[----:B------:R-:W-:Y:S02]  /*31a0*/  FMNMX R4, R32, R13, !PT ;  /* 0x0000000d20047209 */ /* 0x000fe40007800000 */
[----:B------:R-:W-:Y:S02]  /*31b0*/  FMNMX R8, R34, R15, !PT ;  /* 0x0000000f22087209 */ /* 0x000fe40007800000 */
[----:B------:R-:W-:Y:S02]  /*31c0*/  FMNMX R13, R33, R4, !PT ;  /* 0x00000004210d7209 */ /* 0x000fe40007800000 */
[----:B------:R-:W-:-:S02]  /*31d0*/  FMNMX R15, R35, R8, !PT ;  /* 0x00000008230f7209 */ /* 0x000fc40007800000 */
[----:B------:R-:W-:-:S04]  /*31e0*/  FMNMX R4, R36, R13, !PT ;  /* 0x0000000d24047209 */ /* 0x000fc80007800000 */
        /* <DEDUP_REMOVED lines=8> */
[----:B------:R-:W-:-:S05]  /*3270*/  FMNMX R6, R53, R4, !PT ;  /* 0x0000000435067209 */ /* 0x000fca0007800000 */
[----:B------:R-:W1:Y:S02]  /*3280*/  SHFL.BFLY PT, R13, R6, 0x1, 0x1f ;  /* 0x0c201f00060d7f89 */ /* 0x000e6400000e0000 */
[----:B-1----:R-:W-:Y:S02]  /*3290*/  FMNMX R13, R6, R13, !PT ;  /* 0x0000000d060d7209 */ /* 0x002fe40007800000 */
[----:B------:R-:W-:-:S03]  /*32a0*/  FMNMX R6, R38, R15, !PT ;  /* 0x0000000f26067209 */ /* 0x000fc60007800000 */
[----:B------:R-:W1:Y:S02]  /*32b0*/  SHFL.BFLY PT, R4, R13, 0x2, 0x1f ;  /* 0x0c401f000d047f89 */ /* 0x000e6400000e0000 */
[----:B-1----:R-:W-:Y:S02]  /*32c0*/  FMNMX R4, R13, R4, !PT ;  /* 0x000000040d047209 */ /* 0x002fe40007800000 */
[----:B------:R-:W-:Y:S02]  /*32d0*/  FMNMX R13, R39, R6, !PT ;  /* 0x00000006270d7209 */ /* 0x000fe40007800000 */
[----:B------:R-:W-:Y:S02]  /*32e0*/  FSETP.NEU.AND P2, PT, R4, -INF , PT ;  /* 0xff8000000400780b */ /* 0x000fe40003f4d000 */
[----:B------:R-:W-:Y:S02]  /*32f0*/  FMNMX R6, R42, R13, !PT ;  /* 0x0000000d2a067209 */ /* 0x000fe40007800000 */
[----:B------:R-:W-:-:S02]  /*3300*/  FSEL R8, R4, RZ, P2 ;  /* 0x000000ff04087208 */ /* 0x000fc40001000000 */
[----:B------:R-:W-:-:S03]  /*3310*/  FMNMX R13, R43, R6, !PT ;  /* 0x000000062b0d7209 */ /* 0x000fc60007800000 */
[----:B------:R-:W-:Y:S01]  /*3320*/  FMUL R10, R8, UR18 ;  /* 0x00000012080a7c20 */ /* 0x000fe20008400000 */
[----:B------:R-:W-:Y:S01]  /*3330*/  FMNMX R6, R46, R13, !PT ;  /* 0x0000000d2e067209 */ /* 0x000fe20007800000 */
[----:B------:R-:W-:Y:S02]  /*3340*/  FADD R8, -R8, R9 ;  /* 0x0000000908087221 */ /* 0x000fe40000000100 */
[--C-:B------:R-:W-:Y:S01]  /*3350*/  FFMA R24, R24, UR18, -R10.reuse ;  /* 0x0000001218187c23 */ /* 0x100fe2000800080a */
[--C-:B------:R-:W-:Y:S01]  /*3360*/  FFMA R25, R25, UR18, -R10.reuse ;  /* 0x0000001219197c23 */ /* 0x100fe2000800080a */
[--C-:B------:R-:W-:Y:S01]  /*3370*/  FFMA R28, R28, UR18, -R10.reuse ;  /* 0x000000121c1c7c23 */ /* 0x100fe2000800080a */
[----:B------:R-:W-:Y:S01]  /*3380*/  FMNMX R13, R47, R6, !PT ;  /* 0x000000062f0d7209 */ /* 0x000fe20007800000 */
[--C-:B------:R-:W-:Y:S01]  /*3390*/  FFMA R32, R32, UR18, -R10.reuse ;  /* 0x0000001220207c23 */ /* 0x100fe2000800080a */
[----:B------:R-:W-:Y:S01]  /*33a0*/  FSETP.GEU.AND P5, PT, R24, -126, PT ;  /* 0xc2fc00001800780b */ /* 0x000fe20003fae000 */
[--C-:B------:R-:W-:Y:S01]  /*33b0*/  FFMA R29, R29, UR18, -R10.reuse ;  /* 0x000000121d1d7c23 */ /* 0x100fe2000800080a */
[----:B------:R-:W-:Y:S01]  /*33c0*/  FSETP.GEU.AND P3, PT, R25, -126, PT ;  /* 0xc2fc00001900780b */ /* 0x000fe20003f6e000 */
[--C-:B------:R-:W-:Y:S01]  /*33d0*/  FFMA R33, R33, UR18, -R10.reuse ;  /* 0x0000001221217c23 */ /* 0x100fe2000800080a */
[----:B------:R-:W-:Y:S01]  /*33e0*/  FSETP.GEU.AND P2, PT, R28, -126, PT ;  /* 0xc2fc00001c00780b */ /* 0x000fe20003f4e000 */
[--C-:B------:R-:W-:Y:S01]  /*33f0*/  FFMA R36, R36, UR18, -R10.reuse ;  /* 0x0000001224247c23 */ /* 0x100fe2000800080a */
[----:B------:R-:W-:Y:S01]  /*3400*/  FMNMX R6, R50, R13, !PT ;  /* 0x0000000d32067209 */ /* 0x000fe20007800000 */
[--C-:B------:R-:W-:Y:S01]  /*3410*/  FFMA R37, R37, UR18, -R10.reuse ;  /* 0x0000001225257c23 */ /* 0x100fe2000800080a */
[----:B------:R-:W-:Y:S01]  /*3420*/  FSETP.GEU.AND P6, PT, R32, -126, PT ;  /* 0xc2fc00002000780b */ /* 0x000fe20003fce000 */
[--C-:B------:R-:W-:Y:S01]  /*3430*/  FFMA R41, R41, UR18, -R10.reuse ;  /* 0x0000001229297c23 */ /* 0x100fe2000800080a */
[----:B------:R-:W-:Y:S01]  /*3440*/  FSETP.GEU.AND P4, PT, R29, -126, PT ;  /* 0xc2fc00001d00780b */ /* 0x000fe20003f8e000 */
[--C-:B------:R-:W-:Y:S01]  /*3450*/  FFMA R40, R40, UR18, -R10.reuse ;  /* 0x0000001228287c23 */ /* 0x100fe2000800080a */
[----:B------:R-:W-:Y:S01]  /*3460*/  FMNMX R13, R51, R6, !PT ;  /* 0x00000006330d7209 */ /* 0x000fe20007800000 */
[----:B------:R-:W-:Y:S01]  /*3470*/  @!P5 FMUL R24, R24, 0.5 ;  /* 0x3f0000001818d820 */ /* 0x000fe20000400000 */
[--C-:B------:R-:W-:Y:S01]  /*3480*/  FFMA R44, R44, UR18, -R10.reuse ;  /* 0x000000122c2c7c23 */ /* 0x100fe2000800080a */
[----:B------:R-:W-:Y:S01]  /*3490*/  @!P3 FMUL R25, R25, 0.5 ;  /* 0x3f0000001919b820 */ /* 0x000fe20000400000 */
[----:B------:R-:W-:Y:S01]  /*34a0*/  FMNMX R6, R54, R13, !PT ;  /* 0x0000000d36067209 */ /* 0x000fe20007800000 */
[----:B------:R-:W-:Y:S01]  /*34b0*/  @!P2 FMUL R28, R28, 0.5 ;  /* 0x3f0000001c1ca820 */ /* 0x000fe20000400000 */
[--C-:B------:R-:W-:Y:S01]  /*34c0*/  FFMA R45, R45, UR18, -R10.reuse ;  /* 0x000000122d2d7c23 */ /* 0x100fe2000800080a */
[----:B------:R-:W1:Y:S01]  /*34d0*/  MUFU.EX2 R24, R24 ;  /* 0x0000001800187308 */ /* 0x000e620000000800 */
[----:B------:R-:W-:Y:S01]  /*34e0*/  FMNMX R6, R55, R6, !PT ;  /* 0x0000000637067209 */ /* 0x000fe20007800000 */
[----:B------:R-:W-:Y:S01]  /*34f0*/  @!P6 FMUL R32, R32, 0.5 ;  /* 0x3f0000002020e820 */ /* 0x000fe20000400000 */
[--C-:B------:R-:W-:Y:S01]  /*3500*/  FFMA R48, R48, UR18, -R10.reuse ;  /* 0x0000001230307c23 */ /* 0x100fe2000800080a */
[----:B------:R-:W-:Y:S01]  /*3510*/  @!P4 FMUL R29, R29, 0.5 ;  /* 0x3f0000001d1dc820 */ /* 0x000fe20000400000 */
[--C-:B------:R-:W-:Y:S01]  /*3520*/  FFMA R49, R49, UR18, -R10.reuse ;  /* 0x0000001231317c23 */ /* 0x100fe2000800080a */
[----:B------:R-:W2:Y:S01]  /*3530*/  SHFL.BFLY PT, R13, R6, 0x1, 0x1f ;  /* 0x0c201f00060d7f89 */ /* 0x000ea200000e0000 */
[--C-:B------:R-:W-:Y:S01]  /*3540*/  FFMA R53, R53, UR18, -R10.reuse ;  /* 0x0000001235357c23 */ /* 0x100fe2000800080a */
[----:B------:R-:W3:Y:S01]  /*3550*/  MUFU.EX2 R25, R25 ;  /* 0x0000001900197308 */ /* 0x000ee20000000800 */
[----:B------:R-:W-:Y:S01]  /*3560*/  FFMA R52, R52, UR18, -R10 ;  /* 0x0000001234347c23 */ /* 0x000fe2000800080a */
[----:B------:R-:W-:-:S06]  /*3570*/  FMUL R8, R8, UR18 ;  /* 0x0000001208087c20 */ /* 0x000fcc0008400000 */
[----:B------:R-:W4:Y:S01]  /*3580*/  MUFU.EX2 R28, R28 ;  /* 0x0000001c001c7308 */ /* 0x000f220000000800 */
[----:B-1----:R-:W-:Y:S01]  /*3590*/  @!P5 FMUL R24, R24, R24 ;  /* 0x000000181818d220 */ /* 0x002fe20000400000 */
[----:B------:R-:W-:-:S06]  /*35a0*/  FSETP.GEU.AND P5, PT, R33, -126, PT ;  /* 0xc2fc00002100780b */ /* 0x000fcc0003fae000 */
[----:B------:R-:W1:Y:S01]  /*35b0*/  MUFU.EX2 R32, R32 ;  /* 0x0000002000207308 */ /* 0x000e620000000800 */
[----:B---3--:R-:W-:Y:S01]  /*35c0*/  @!P3 FMUL R25, R25, R25 ;  /* 0x000000191919b220 */ /* 0x008fe20000400000 */
[----:B------:R-:W-:Y:S02]  /*35d0*/  FSETP.GEU.AND P3, PT, R36, -126, PT ;  /* 0xc2fc00002400780b */ /* 0x000fe40003f6e000 */
[----:B--2---:R-:W-:-:S03]  /*35e0*/  FMNMX R6, R6, R13, !PT ;  /* 0x0000000d06067209 */ /* 0x004fc60007800000 */
[----:B------:R-:W-:Y:S01]  /*35f0*/  @!P5 FMUL R33, R33, 0.5 ;  /* 0x3f0000002121d820 */ /* 0x000fe20000400000 */
[----:B------:R-:W2:Y:S01]  /*3600*/  MUFU.EX2 R29, R29 ;  /* 0x0000001d001d7308 */ /* 0x000ea20000000800 */
[----:B----4-:R-:W-:Y:S01]  /*3610*/  @!P2 FMUL R28, R28, R28 ;  /* 0x0000001c1c1ca220 */ /* 0x010fe20000400000 */
[----:B------:R-:W-:Y:S01]  /*3620*/  FSETP.GEU.AND P2, PT, R37, -126, PT ;  /* 0xc2fc00002500780b */ /* 0x000fe20003f4e000 */
[----:B------:R-:W3:Y:S04]  /*3630*/  SHFL.BFLY PT, R19, R6, 0x2, 0x1f ;  /* 0x0c401f0006137f89 */ /* 0x000ee800000e0000 */
[----:B------:R-:W-:Y:S01]  /*3640*/  @!P3 FMUL R36, R36, 0.5 ;  /* 0x3f0000002424b820 */ /* 0x000fe20000400000 */
[----:B------:R-:W4:Y:S01]  /*3650*/  MUFU.EX2 R33, R33 ;  /* 0x0000002100217308 */ /* 0x000f220000000800 */
        /* <DEDUP_REMOVED lines=8> */
[----:B----4-:R-:W-:Y:S01]  /*36e0*/  @!P5 FMUL R33, R33, R33 ;  /* 0x000000212121d220 */ /* 0x010fe20000400000 */
[----:B------:R-:W-:Y:S02]  /*36f0*/  FSETP.GEU.AND P5, PT, R44, -126, PT ;  /* 0xc2fc00002c00780b */ /* 0x000fe40003fae000 */
[----:B---3--:R-:W-:-:S03]  /*3700*/  FMNMX R6, R6, R19, !PT ;  /* 0x0000001306067209 */ /* 0x008fc60007800000 */
[----:B------:R-:W-:Y:S01]  /*3710*/  @!P4 FMUL R40, R40, 0.5 ;  /* 0x3f0000002828c820 */ /* 0x000fe20000400000 */
[----:B------:R-:W3:Y:S01]  /*3720*/  MUFU.EX2 R12, R41 ;  /* 0x00000029000c7308 */ /* 0x000ee20000000800 */
[----:B-1----:R-:W-:Y:S01]  /*3730*/  @!P3 FMUL R36, R36, R36 ;  /* 0x000000242424b220 */ /* 0x002fe20000400000 */
[----:B------:R-:W-:-:S05]  /*3740*/  FSETP.GEU.AND P3, PT, R45, -126, PT ;  /* 0xc2fc00002d00780b */ /* 0x000fca0003f6e000 */
[----:B------:R-:W-:Y:S01]  /*3750*/  @!P5 FMUL R44, R44, 0.5 ;  /* 0x3f0000002c2cd820 */ /* 0x000fe20000400000 */
[----:B------:R1:W4:Y:S01]  /*3760*/  MUFU.EX2 R13, R40 ;  /* 0x00000028000d7308 */ /* 0x0003220000000800 */
[----:B--2---:R-:W-:Y:S01]  /*3770*/  @!P2 FMUL R37, R37, R37 ;  /* 0x000000252525a220 */ /* 0x004fe20000400000 */
[----:B------:R-:W-:-:S05]  /*3780*/  FSETP.GEU.AND P2, PT, R48, -126, PT ;  /* 0xc2fc00003000780b */ /* 0x000fca0003f4e000 */
[----:B------:R-:W-:Y:S01]  /*3790*/  @!P3 FMUL R45, R45, 0.5 ;  /* 0x3f0000002d2db820 */ /* 0x000fe20000400000 */
[----:B------:R-:W2:Y:S01]  /*37a0*/  MUFU.EX2 R15, R44 ;  /* 0x0000002c000f7308 */ /* 0x000ea20000000800 */
[----:B---3--:R-:W-:Y:S01]  /*37b0*/  @!P6 FMUL R12, R12, R12 ;  /* 0x0000000c0c0ce220 */ /* 0x008fe20000400000 */
[----:B------:R-:W-:-:S03]  /*37c0*/  FSETP.NEU.AND P6, PT, R6, -INF , PT ;  /* 0xff8000000600780b */ /* 0x000fc60003fcd000 */
[----:B------:R-:W-:Y:S01]  /*37d0*/  FADD R9, R25, R12 ;  /* 0x0000000c19097221 */ /* 0x000fe20000000000 */
[----:B-1----:R-:W-:Y:S01]  /*37e0*/  FSEL R40, R6, RZ, P6 ;  /* 0x000000ff06287208 */ /* 0x002fe20003000000 */
[----:B------:R-:W-:Y:S01]  /*37f0*/  @!P2 FMUL R48, R48, 0.5 ;  /* 0x3f0000003030a820 */ /* 0x000fe20000400000 */
[----:B------:R-:W1:Y:S01]  /*3800*/  MUFU.EX2 R14, R45 ;  /* 0x0000002d000e7308 */ /* 0x000e620000000800 */
[----:B----4-:R-:W-:Y:S01]  /*3810*/  @!P4 FMUL R13, R13, R13 ;  /* 0x0000000d0d0dc220 */ /* 0x010fe20000400000 */
[----:B------:R-:W-:Y:S01]  /*3820*/  FSETP.GEU.AND P4, PT, R49, -126, PT ;  /* 0xc2fc00003100780b */ /* 0x000fe20003f8e000 */
[----:B------:R-:W-:Y:S01]  /*3830*/  FMUL R23, R40, UR18 ;  /* 0x0000001228177c20 */ /* 0x000fe20008400000 */
[----:B------:R-:W-:Y:S01]  /*3840*/  FSETP.GEU.AND P6, PT, R52, -126, PT ;  /* 0xc2fc00003400780b */ /* 0x000fe20003fce000 */
[----:B------:R-:W-:Y:S01]  /*3850*/  FADD R40, -R40, R11 ;  /* 0x0000000b28287221 */ /* 0x000fe20000000100 */
[----:B------:R-:W-:Y:S01]  /*3860*/  FADD R11, R24, R13 ;  /* 0x0000000d180b7221 */ /* 0x000fe20000000000 */
[--C-:B------:R-:W-:Y:S01]  /*3870*/  FFMA R26, R26, UR18, -R23.reuse ;  /* 0x000000121a1a7c23 */ /* 0x100fe20008000817 */
[----:B------:R-:W3:Y:S01]  /*3880*/  MUFU.EX2 R19, R48 ;  /* 0x0000003000137308 */ /* 0x000ee20000000800 */
[----:B--2---:R-:W-:Y:S01]  /*3890*/  @!P5 FMUL R15, R15, R15 ;  /* 0x0000000f0f0fd220 */ /* 0x004fe20000400000 */
[----:B------:R-:W-:Y:S01]  /*38a0*/  FSETP.GEU.AND P5, PT, R53, -126, PT ;  /* 0xc2fc00003500780b */ /* 0x000fe20003fae000 */
[--C-:B------:R-:W-:Y:S01]  /*38b0*/  FFMA R27, R27, UR18, -R23.reuse ;  /* 0x000000121b1b7c23 */ /* 0x100fe20008000817 */
[--C-:B------:R-:W-:Y:S01]  /*38c0*/  FFMA R30, R30, UR18, -R23.reuse ;  /* 0x000000121e1e7c23 */ /* 0x100fe20008000817 */
[--C-:B------:R-:W-:Y:S01]  /*38d0*/  FFMA R34, R34, UR18, -R23.reuse ;  /* 0x0000001222227c23 */ /* 0x100fe20008000817 */
[--C-:B------:R-:W-:Y:S01]  /*38e0*/  FFMA R31, R31, UR18, -R23.reuse ;  /* 0x000000121f1f7c23 */ /* 0x100fe20008000817 */
[----:B------:R-:W-:Y:S01]  /*38f0*/  @!P4 FMUL R49, R49, 0.5 ;  /* 0x3f0000003131c820 */ /* 0x000fe20000400000 */
[--C-:B------:R-:W-:Y:S01]  /*3900*/  FFMA R43, R43, UR18, -R23.reuse ;  /* 0x000000122b2b7c23 */ /* 0x100fe20008000817 */
[----:B-1----:R-:W-:Y:S01]  /*3910*/  @!P3 FMUL R14, R14, R14 ;  /* 0x0000000e0e0eb220 */ /* 0x002fe20000400000 */
[----:B------:R-:W-:Y:S01]  /*3920*/  FSETP.GEU.AND P3, PT, R26, -126, PT ;  /* 0xc2fc00001a00780b */ /* 0x000fe20003f6e000 */
[----:B------:R-:W1:Y:S01]  /*3930*/  MUFU.EX2 R10, R49 ;  /* 0x00000031000a7308 */ /* 0x000e620000000800 */
[----:B------:R-:W-:Y:S01]  /*3940*/  @!P6 FMUL R52, R52, 0.5 ;  /* 0x3f0000003434e820 */ /* 0x000fe20000400000 */
[--C-:B------:R-:W-:Y:S01]  /*3950*/  FFMA R47, R47, UR18, -R23.reuse ;  /* 0x000000122f2f7c23 */ /* 0x100fe20008000817 */
[--C-:B------:R-:W-:Y:S01]  /*3960*/  FFMA R51, R51, UR18, -R23.reuse ;  /* 0x0000001233337c23 */ /* 0x100fe20008000817 */
[----:B------:R-:W-:Y:S01]  /*3970*/  @!P5 FMUL R53, R53, 0.5 ;  /* 0x3f0000003535d820 */ /* 0x000fe20000400000 */
[----:B------:R-:W-:Y:S01]  /*3980*/  FFMA R54, R54, UR18, -R23 ;  /* 0x0000001236367c23 */ /* 0x000fe20008000817 */
[----:B---3--:R-:W-:Y:S01]  /*3990*/  @!P2 FMUL R19, R19, R19 ;  /* 0x000000131313a220 */ /* 0x008fe20000400000 */
[----:B------:R-:W-:Y:S01]  /*39a0*/  FSETP.GEU.AND P2, PT, R27, -126, PT ;  /* 0xc2fc00001b00780b */ /* 0x000fe20003f4e000 */
[----:B------:R-:W2:Y:S01]  /*39b0*/  MUFU.EX2 R20, R53 ;  /* 0x0000003500147308 */ /* 0x000ea20000000800 */
[----:B------:R-:W-:Y:S01]  /*39c0*/  FMUL R40, R40, UR18 ;  /* 0x0000001228287c20 */ /* 0x000fe20008400000 */
[----:B------:R-:W-:-:S02]  /*39d0*/  F2FP.BF16.F32.PACK_AB R24, R25, R24 ;  /* 0x000000181918723e */ /* 0x000fc400000010ff */
[----:B------:R-:W-:-:S04]  /*39e0*/  @!P3 FMUL R26, R26, 0.5 ;  /* 0x3f0000001a1ab820 */ /* 0x000fc80000400000 */
[----:B------:R-:W3:Y:S01]  /*39f0*/  MUFU.EX2 R21, R52 ;  /* 0x0000003400157308 */ /* 0x000ee20000000800 */
[----:B-1----:R-:W-:Y:S01]  /*3a00*/  @!P4 FMUL R10, R10, R10 ;  /* 0x0000000a0a0ac220 */ /* 0x002fe20000400000 */
[----:B------:R-:W-:Y:S02]  /*3a10*/  FSETP.GEU.AND P4, PT, R30, -126, PT ;  /* 0xc2fc00001e00780b */ /* 0x000fe40003f8e000 */
[----:B------:R-:W-:-:S04]  /*3a20*/  @!P2 FMUL R27, R27, 0.5 ;  /* 0x3f0000001b1ba820 */ /* 0x000fc80000400000 */
[----:B------:R1:W4:Y:S01]  /*3a30*/  MUFU.EX2 R41, R26 ;  /* 0x0000001a00297308 */ /* 0x0003220000000800 */
[----:B--2---:R-:W-:Y:S01]  /*3a40*/  @!P5 FMUL R20, R20, R20 ;  /* 0x000000141414d220 */ /* 0x004fe20000400000 */
[----:B------:R-:W-:-:S05]  /*3a50*/  FSETP.GEU.AND P5, PT, R34, -126, PT ;  /* 0xc2fc00002200780b */ /* 0x000fca0003fae000 */
[----:B------:R-:W-:Y:S01]  /*3a60*/  @!P4 FMUL R30, R30, 0.5 ;  /* 0x3f0000001e1ec820 */ /* 0x000fe20000400000 */
[----:B------:R2:W5:Y:S01]  /*3a70*/  MUFU.EX2 R44, R27 ;  /* 0x0000001b002c7308 */ /* 0x0005620000000800 */
[----:B-1----:R-:W-:Y:S01]  /*3a80*/  FFMA R26, R35, UR18, -R23 ;  /* 0x00000012231a7c23 */ /* 0x002fe20008000817 */
[----:B---3--:R-:W-:Y:S01]  /*3a90*/  @!P6 FMUL R21, R21, R21 ;  /* 0x000000151515e220 */ /* 0x008fe20000400000 */
[----:B------:R-:W-:-:S04]  /*3aa0*/  FSETP.GEU.AND P6, PT, R31, -126, PT ;  /* 0xc2fc00001f00780b */ /* 0x000fc80003fce000 */
[----:B------:R-:W-:Y:S01]  /*3ab0*/  @!P5 FMUL R34, R34, 0.5 ;  /* 0x3f0000002222d820 */ /* 0x000fe20000400000 */
[----:B------:R1:W3:Y:S01]  /*3ac0*/  MUFU.EX2 R45, R30 ;  /* 0x0000001e002d7308 */ /* 0x0002e20000000800 */
[----:B----4-:R-:W-:Y:S01]  /*3ad0*/  @!P3 FMUL R41, R41, R41 ;  /* 0x000000292929b220 */ /* 0x010fe20000400000 */
[----:B------:R-:W-:Y:S01]  /*3ae0*/  FSETP.GEU.AND P3, PT, R26, -126, PT ;  /* 0xc2fc00001a00780b */ /* 0x000fe20003f6e000 */
[----:B--2---:R-:W-:-:S05]  /*3af0*/  FFMA R27, R38, UR18, -R23 ;  /* 0x00000012261b7c23 */ /* 0x004fca0008000817 */
[----:B------:R-:W-:Y:S01]  /*3b00*/  @!P6 FMUL R31, R31, 0.5 ;  /* 0x3f0000001f1fe820 */ /* 0x000fe20000400000 */
[----:B------:R2:W4:Y:S01]  /*3b10*/  MUFU.EX2 R35, R34 ;  /* 0x0000002200237308 */ /* 0x0005220000000800 */
[----:B-1----:R-:W-:Y:S01]  /*3b20*/  FFMA R30, R39, UR18, -R23 ;  /* 0x00000012271e7c23 */ /* 0x002fe20008000817 */
[----:B-----5:R-:W-:Y:S01]  /*3b30*/  @!P2 FMUL R44, R44, R44 ;  /* 0x0000002c2c2ca220 */ /* 0x020fe20000400000 */
[----:B------:R-:W-:-:S03]  /*3b40*/  FSETP.GEU.AND P2, PT, R27, -126, PT ;  /* 0xc2fc00001b00780b */ /* 0x000fc60003f4e000 */
[----:B------:R-:W-:Y:S01]  /*3b50*/  @!P3 FMUL R26, R26, 0.5 ;  /* 0x3f0000001a1ab820 */ /* 0x000fe20000400000 */
[----:B------:R-:W-:Y:S01]  /*3b60*/  F2FP.BF16.F32.PACK_AB R25, R44, R41 ;  /* 0x000000292c19723e */ /* 0x000fe200000010ff */
[----:B------:R1:W5:Y:S01]  /*3b70*/  MUFU.EX2 R48, R31 ;  /* 0x0000001f00307308 */ /* 0x0003620000000800 */
[----:B---3--:R-:W-:Y:S01]  /*3b80*/  @!P4 FMUL R45, R45, R45 ;  /* 0x0000002d2d2dc220 */ /* 0x008fe20000400000 */
[----:B------:R-:W-:Y:S01]  /*3b90*/  FSETP.GEU.AND P4, PT, R30, -126, PT ;  /* 0xc2fc00001e00780b */ /* 0x000fe20003f8e000 */
[----:B--2---:R-:W-:-:S05]  /*3ba0*/  FADD R34, R36, R21 ;  /* 0x0000001524227221 */ /* 0x004fca0000000000 */
[----:B------:R2:W3:Y:S01]  /*3bb0*/  MUFU.EX2 R38, R26 ;  /* 0x0000001a00267308 */ /* 0x0004e20000000800 */
[----:B-1----:R-:W-:Y:S01]  /*3bc0*/  FFMA R31, R42, UR18, -R23 ;  /* 0x000000122a1f7c23 */ /* 0x002fe20008000817 */
[----:B------:R-:W-:Y:S01]  /*3bd0*/  @!P2 FMUL R27, R27, 0.5 ;  /* 0x3f0000001b1ba820 */ /* 0x000fe20000400000 */
[----:B----4-:R-:W-:Y:S01]  /*3be0*/  @!P5 FMUL R35, R35, R35 ;  /* 0x000000232323d220 */ /* 0x010fe20000400000 */
[----:B------:R-:W-:-:S03]  /*3bf0*/  FSETP.GEU.AND P5, PT, R43, -126, PT ;  /* 0xc2fc00002b00780b */ /* 0x000fc60003fae000 */
[----:B------:R-:W-:Y:S01]  /*3c00*/  @!P4 FMUL R30, R30, 0.5 ;  /* 0x3f0000001e1ec820 */ /* 0x000fe20000400000 */
[----:B------:R1:W4:Y:S01]  /*3c10*/  MUFU.EX2 R39, R27 ;  /* 0x0000001b00277308 */ /* 0x0003220000000800 */
[----:B--2---:R-:W-:Y:S01]  /*3c20*/  FFMA R26, R46, UR18, -R23 ;  /* 0x000000122e1a7c23 */ /* 0x004fe20008000817 */
[----:B-----5:R-:W-:Y:S01]  /*3c30*/  @!P6 FMUL R48, R48, R48 ;  /* 0x000000303030e220 */ /* 0x020fe20000400000 */
[----:B------:R-:W-:-:S05]  /*3c40*/  FSETP.GEU.AND P6, PT, R31, -126, PT ;  /* 0xc2fc00001f00780b */ /* 0x000fca0003fce000 */
[----:B------:R2:W5:Y:S01]  /*3c50*/  MUFU.EX2 R42, R30 ;  /* 0x0000001e002a7308 */ /* 0x0005620000000800 */
[----:B---3--:R-:W-:Y:S01]  /*3c60*/  @!P3 FMUL R38, R38, R38 ;  /* 0x000000262626b220 */ /* 0x008fe20000400000 */
[----:B------:R-:W-:Y:S01]  /*3c70*/  FSETP.GEU.AND P3, PT, R26, -126, PT ;  /* 0xc2fc00001a00780b */ /* 0x000fe20003f6e000 */
[----:B------:R-:W-:Y:S01]  /*3c80*/  @!P5 FMUL R43, R43, 0.5 ;  /* 0x3f0000002b2bd820 */ /* 0x000fe20000400000 */
[--C-:B-1----:R-:W-:Y:S01]  /*3c90*/  FFMA R27, R50, UR18, -R23.reuse ;  /* 0x00000012321b7c23 */ /* 0x102fe20008000817 */
[----:B------:R-:W-:-:S03]  /*3ca0*/  FFMA R23, R55, UR18, -R23 ;  /* 0x0000001237177c23 */ /* 0x000fc60008000817 */
[----:B------:R-:W-:Y:S01]  /*3cb0*/  @!P6 FMUL R31, R31, 0.5 ;  /* 0x3f0000001f1fe820 */ /* 0x000fe20000400000 */
[----:B----4-:R-:W-:Y:S01]  /*3cc0*/  @!P2 FMUL R39, R39, R39 ;  /* 0x000000272727a220 */ /* 0x010fe20000400000 */
[----:B------:R-:W1:Y:S01]  /*3cd0*/  MUFU.EX2 R43, R43 ;  /* 0x0000002b002b7308 */ /* 0x000e620000000800 */
[----:B------:R-:W-:Y:S01]  /*3ce0*/  FSETP.GEU.AND P2, PT, R47, -126, PT ;  /* 0xc2fc00002f00780b */ /* 0x000fe20003f4e000 */
[----:B--2---:R-:W-:Y:S01]  /*3cf0*/  FADD R30, R32, R19 ;  /* 0x00000013201e7221 */ /* 0x004fe20000000000 */
[----:B------:R-:W-:Y:S02]  /*3d00*/  F2FP.BF16.F32.PACK_AB R32, R33, R32 ;  /* 0x000000202120723e */ /* 0x000fe400000010ff */
[----:B------:R-:W-:Y:S01]  /*3d10*/  @!P3 FMUL R26, R26, 0.5 ;  /* 0x3f0000001a1ab820 */ /* 0x000fe20000400000 */
[----:B------:R-:W-:Y:S01]  /*3d20*/  FADD R11, R11, R30 ;  /* 0x0000001e0b0b7221 */ /* 0x000fe20000000000 */
[----:B-----5:R-:W-:Y:S01]  /*3d30*/  @!P4 FMUL R42, R42, R42 ;  /* 0x0000002a2a2ac220 */ /* 0x020fe20000400000 */
[----:B------:R-:W2:Y:S01]  /*3d40*/  MUFU.EX2 R46, R31 ;  /* 0x0000001f002e7308 */ /* 0x000ea20000000800 */
[----:B------:R-:W-:-:S05]  /*3d50*/  FSETP.GEU.AND P4, PT, R27, -126, PT ;  /* 0xc2fc00001b00780b */ /* 0x000fca0003f8e000 */
[----:B------:R-:W-:Y:S02]  /*3d60*/  @!P2 FMUL R47, R47, 0.5 ;  /* 0x3f0000002f2fa820 */ /* 0x000fe40000400000 */
[----:B------:R3:W4:Y:S01]  /*3d70*/  MUFU.EX2 R50, R26 ;  /* 0x0000001a00327308 */ /* 0x0007220000000800 */
[----:B-1----:R-:W-:Y:S01]  /*3d80*/  @!P5 FMUL R43, R43, R43 ;  /* 0x0000002b2b2bd220 */ /* 0x002fe20000400000 */
[----:B------:R-:W-:-:S04]  /*3d90*/  FSETP.GEU.AND P5, PT, R54, -126, PT ;  /* 0xc2fc00003600780b */ /* 0x000fc80003fae000 */
[----:B------:R-:W-:Y:S02]  /*3da0*/  @!P4 FMUL R27, R27, 0.5 ;  /* 0x3f0000001b1bc820 */ /* 0x000fe40000400000 */
[----:B------:R-:W1:Y:S01]  /*3db0*/  MUFU.EX2 R47, R47 ;  /* 0x0000002f002f7308 */ /* 0x000e620000000800 */
[----:B--2---:R-:W-:Y:S01]  /*3dc0*/  @!P6 FMUL R46, R46, R46 ;  /* 0x0000002e2e2ee220 */ /* 0x004fe20000400000 */
[----:B------:R-:W-:Y:S01]  /*3dd0*/  FSETP.GEU.AND P6, PT, R51, -126, PT ;  /* 0xc2fc00003300780b */ /* 0x000fe20003fce000 */
[----:B---3--:R-:W-:Y:S01]  /*3de0*/  FADD R26, R33, R10 ;  /* 0x0000000a211a7221 */ /* 0x008fe20000000000 */
[----:B------:R-:W-:-:S03]  /*3df0*/  F2FP.BF16.F32.PACK_AB R33, R38, R35 ;  /* 0x000000232621723e */ /* 0x000fc600000010ff */
[----:B------:R-:W-:Y:S01]  /*3e00*/  @!P5 FMUL R54, R54, 0.5 ;  /* 0x3f0000003636d820 */ /* 0x000fe20000400000 */
[----:B------:R2:W3:Y:S01]  /*3e10*/  MUFU.EX2 R52, R27 ;  /* 0x0000001b00347308 */ /* 0x0004e20000000800 */
[----:B----4-:R-:W-:Y:S01]  /*3e20*/  @!P3 FMUL R50, R50, R50 ;  /* 0x000000323232b220 */ /* 0x010fe20000400000 */
[----:B------:R-:W-:Y:S01]  /*3e30*/  FSETP.GEU.AND P3, PT, R23, -126, PT ;  /* 0xc2fc00001700780b */ /* 0x000fe20003f6e000 */
[----:B------:R-:W-:Y:S01]  /*3e40*/  FADD R31, R9, R26 ;  /* 0x0000001a091f7221 */ /* 0x000fe20000000000 */
[----:B------:R-:W-:-:S03]  /*3e50*/  FADD R26, R29, R14 ;  /* 0x0000000e1d1a7221 */ /* 0x000fc60000000000 */
[----:B------:R-:W-:Y:S01]  /*3e60*/  @!P6 FMUL R51, R51, 0.5 ;  /* 0x3f0000003333e820 */ /* 0x000fe20000400000 */
[----:B------:R-:W4:Y:S01]  /*3e70*/  MUFU.EX2 R54, R54 ;  /* 0x0000003600367308 */ /* 0x000f220000000800 */
[----:B-1----:R-:W-:Y:S01]  /*3e80*/  @!P2 FMUL R47, R47, R47 ;  /* 0x0000002f2f2fa220 */ /* 0x002fe20000400000 */
[----:B------:R-:W-:Y:S01]  /*3e90*/  FSETP.GEU.AND P2, PT, R8, -126, PT ;  /* 0xc2fc00000800780b */ /* 0x000fe20003f4e000 */
[----:B--2---:R-:W-:Y:S02]  /*3ea0*/  FADD R27, R37, R20 ;  /* 0x00000014251b7221 */ /* 0x004fe40000000000 */
[----:B------:R-:W-:Y:S01]  /*3eb0*/  FADD R30, R48, R47 ;  /* 0x0000002f301e7221 */ /* 0x000fe20000000000 */
[----:B------:R-:W-:Y:S01]  /*3ec0*/  F2FP.BF16.F32.PACK_AB R47, R47, R50 ;  /* 0x000000322f2f723e */ /* 0x000fe200000010ff */
[----:B------:R-:W-:Y:S01]  /*3ed0*/  @!P3 FMUL R23, R23, 0.5 ;  /* 0x3f0000001717b820 */ /* 0x000fe20000400000 */
[----:B------:R-:W1:Y:S01]  /*3ee0*/  MUFU.EX2 R51, R51 ;  /* 0x0000003300337308 */ /* 0x000e620000000800 */
[----:B---3--:R-:W-:Y:S01]  /*3ef0*/  @!P4 FMUL R52, R52, R52 ;  /* 0x000000343434c220 */ /* 0x008fe20000400000 */
[----:B------:R-:W-:Y:S01]  /*3f00*/  FSETP.GEU.AND P4, PT, R40, -126, PT ;  /* 0xc2fc00002800780b */ /* 0x000fe20003f8e000 */
[----:B------:R-:W-:Y:S01]  /*3f10*/  FADD R26, R26, R27 ;  /* 0x0000001b1a1a7221 */ /* 0x000fe20000000000 */
[----:B------:R-:W-:Y:S01]  /*3f20*/  FADD R27, R45, R50 ;  /* 0x000000322d1b7221 */ /* 0x000fe20000000000 */
[----:B------:R-:W-:Y:S01]  /*3f30*/  FADD R53, R35, R52 ;  /* 0x0000003423357221 */ /* 0x000fe20000000000 */
[----:B------:R-:W-:Y:S01]  /*3f40*/  F2FP.BF16.F32.PACK_AB R35, R42, R39 ;  /* 0x000000272a23723e */ /* 0x000fe200000010ff */
[----:B------:R-:W-:Y:S01]  /*3f50*/  @!P2 FMUL R8, R8, 0.5 ;  /* 0x3f0000000808a820 */ /* 0x000fe20000400000 */
[----:B------:R2:W3:Y:S01]  /*3f60*/  MUFU.EX2 R49, R23 ;  /* 0x0000001700317308 */ /* 0x0004e20000000800 */
[----:B----4-:R-:W-:Y:S01]  /*3f70*/  @!P5 FMUL R54, R54, R54 ;  /* 0x000000363636d220 */ /* 0x010fe20000400000 */
[----:B------:R-:W-:-:S03]  /*3f80*/  FADD R26, R31, R26 ;  /* 0x0000001a1f1a7221 */ /* 0x000fc60000000000 */
[----:B------:R-:W-:Y:S02]  /*3f90*/  FADD R82, R39, R54 ;  /* 0x0000003627527221 */ /* 0x000fe40000000000 */
[----:B------:R-:W-:Y:S01]  /*3fa0*/  @!P4 FMUL R40, R40, 0.5 ;  /* 0x3f0000002828c820 */ /* 0x000fe20000400000 */
[----:B------:R4:W5:Y:S01]  /*3fb0*/  MUFU.EX2 R9, R8 ;  /* 0x0000000800097308 */ /* 0x0009620000000800 */
[----:B--2---:R-:W-:Y:S01]  /*3fc0*/  FADD R23, R28, R15 ;  /* 0x0000000f1c177221 */ /* 0x004fe20000000000 */
[----:B-1----:R-:W-:Y:S01]  /*3fd0*/  @!P6 FMUL R51, R51, R51 ;  /* 0x000000333333e220 */ /* 0x002fe20000400000 */
[----:B------:R-:W-:Y:S02]  /*3fe0*/  FADD R27, R27, R82 ;  /* 0x000000521b1b7221 */ /* 0x000fe40000000000 */
[----:B------:R-:W-:Y:S01]  /*3ff0*/  FADD R34, R23, R34 ;  /* 0x0000002217227221 */ /* 0x000fe20000000000 */
[----:B------:R-:W-:Y:S01]  /*4000*/  FADD R23, R44, R43 ;  /* 0x0000002b2c177221 */ /* 0x000fe20000000000 */
[----:B------:R-:W-:Y:S01]  /*4010*/  FADD R80, R38, R51 ;  /* 0x0000003326507221 */ /* 0x000fe20000000000 */
[----:B------:R-:W1:Y:S01]  /*4020*/  MUFU.EX2 R40, R40 ;  /* 0x0000002800287308 */ /* 0x000e620000000800 */
[----:B---3--:R-:W-:Y:S01]  /*4030*/  @!P3 FMUL R49, R49, R49 ;  /* 0x000000313131b220 */ /* 0x008fe20000400000 */
[----:B----4-:R-:W-:Y:S01]  /*4040*/  FADD R8, R41, R46 ;  /* 0x0000002e29087221 */ /* 0x010fe20000000000 */
[----:B------:R-:W-:Y:S01]  /*4050*/  FADD R23, R23, R80 ;  /* 0x0000005017177221 */ /* 0x000fe20000000000 */
[----:B------:R-:W-:Y:S01]  /*4060*/  FADD R11, R11, R34 ;  /* 0x000000220b0b7221 */ /* 0x000fe20000000000 */
[----:B------:R-:W-:Y:S01]  /*4070*/  FADD R55, R42, R49 ;  /* 0x000000312a377221 */ /* 0x000fe20000000000 */
[----:B------:R-:W-:Y:S01]  /*4080*/  FADD R8, R8, R53 ;  /* 0x0000003508087221 */ /* 0x000fe20000000000 */
[----:B------:R-:W-:Y:S01]  /*4090*/  F2FP.BF16.F32.PACK_AB R34, R37, R36 ;  /* 0x000000242522723e */ /* 0x000fe200000010ff */
[----:B------:R-:W-:Y:S01]  /*40a0*/  FADD R26, R11, R26 ;  /* 0x0000001a0b1a7221 */ /* 0x000fe20000000000 */
[----:B------:R-:W-:Y:S01]  /*40b0*/  FADD R30, R30, R55 ;  /* 0x000000371e1e7221 */ /* 0x000fe20000000000 */
[----:B------:R-:W-:Y:S01]  /*40c0*/  FADD R8, R8, R27 ;  /* 0x0000001b08087221 */ /* 0x000fe20000000000 */
[----:B-----5:R-:W-:Y:S01]  /*40d0*/  @!P2 FMUL R9, R9, R9 ;  /* 0x000000090909a220 */ /* 0x020fe20000400000 */
[----:B------:R-:W-:Y:S01]  /*40e0*/  F2FP.BF16.F32.PACK_AB R27, R48, R45 ;  /* 0x0000002d301b723e */ /* 0x000fe200000010ff */
[----:B------:R-:W-:Y:S01]  /*40f0*/  FADD R23, R23, R30 ;  /* 0x0000001e17177221 */ /* 0x000fe20000000000 */
[----:B------:R-:W-:Y:S01]  /*4100*/  F2FP.BF16.F32.PACK_AB R45, R43, R46 ;  /* 0x0000002e2b2d723e */ /* 0x000fe200000010ff */
[----:B------:R-:W-:Y:S01]  /*4110*/  FFMA R0, R9, R0, R26 ;  /* 0x0000000009007223 */ /* 0x000fe2000000001a */
[----:B------:R-:W-:Y:S01]  /*4120*/  F2FP.BF16.F32.PACK_AB R26, R29, R28 ;  /* 0x0000001c1d1a723e */ /* 0x000fe200000010ff */
[----:B------:R-:W-:Y:S01]  /*4130*/  FADD R23, R8, R23 ;  /* 0x0000001708177221 */ /* 0x000fe20000000000 */
[----:B------:R-:W-:Y:S01]  /*4140*/  SHF.L.U32 R8, R81, 0x1f, RZ ;  /* 0x0000001f51087819 */ /* 0x000fe200000006ff */
[----:B-1----:R-:W-:Y:S01]  /*4150*/  @!P4 FMUL R40, R40, R40 ;  /* 0x000000282828c220 */ /* 0x002fe20000400000 */
[-C--:B------:R-:W-:Y:S01]  /*4160*/  FMUL R72, R72, R9.reuse ;  /* 0x0000000948487220 */ /* 0x080fe20000400000 */
[----:B------:R-:W-:Y:S01]  /*4170*/  FMUL R73, R73, R9 ;  /* 0x0000000949497220 */ /* 0x000fe20000400000 */
[----:B------:R1:W2:Y:S01]  /*4180*/  SYNCS.PHASECHK.TRANS64.TRYWAIT P2, [UR6+0xca00], R8 ;  /* 0x00ca0008ff0075a7 */ /* 0x0002a20008040146 */
[----:B------:R-:W-:Y:S01]  /*4190*/  FFMA R5, R40, R5, R23 ;  /* 0x0000000528057223 */ /* 0x000fe20000000017 */
[-C--:B------:R-:W-:Y:S01]  /*41a0*/  FMUL R76, R76, R9.reuse ;  /* 0x000000094c4c7220 */ /* 0x080fe20000400000 */
        /* <DEDUP_REMOVED lines=8> */
[----:B------:R-:W-:Y:S01]  /*4230*/  FMUL R61, R61, R9 ;  /* 0x000000093d3d7220 */ /* 0x000fe20000400000 */
        /* <DEDUP_REMOVED lines=12> */
[----:B------:R-:W-:-:S02]  /*4300*/  F2FP.BF16.F32.PACK_AB R44, R12, R13 ;  /* 0x0000000d0c2c723e */ /* 0x000fc400000010ff */
[----:B------:R-:W-:Y:S02]  /*4310*/  F2FP.BF16.F32.PACK_AB R46, R14, R15 ;  /* 0x0000000f0e2e723e */ /* 0x000fe400000010ff */
[----:B------:R-:W-:Y:S02]  /*4320*/  F2FP.BF16.F32.PACK_AB R28, R10, R19 ;  /* 0x000000130a1c723e */ /* 0x000fe400000010ff */
[----:B------:R-:W-:Y:S02]  /*4330*/  F2FP.BF16.F32.PACK_AB R29, R51, R52 ;  /* 0x00000034331d723e */ /* 0x000fe400000010ff */
[----:B------:R-:W-:Y:S01]  /*4340*/  F2FP.BF16.F32.PACK_AB R30, R20, R21 ;  /* 0x00000015141e723e */ /* 0x000fe200000010ff */
[----:B-1----:R-:W-:Y:S06]  /*4350*/  @!P0 BRA `(.L_x_29) ;  /* 0x0000000000048947 */ /* 0x002fec0003800000 */
[----:B------:R-:W-:Y:S01]  /*4360*/  BPT.TRAP 0x1 ;  /* 0x000000040000795c */ /* 0x000fe20000300000 */
.L_x_29:
[----:B--2---:R-:W-:Y:S05]  /*4370*/  @P2 BRA `(.L_x_30) ;  /* 0x0000000000082947 */ /* 0x004fea0003800000 */
[----:B------:R-:W1:Y:S02]  /*4380*/  SYNCS.PHASECHK.TRANS64.TRYWAIT P2, [UR6+0xca00], R8 ;  /* 0x00ca0008ff0075a7 */ /* 0x000e640008040146 */
[----:B-1----:R-:W-:Y:S05]  /*4390*/  @!P2 BRA `(.L_x_31) ;  /* 0x00000058004ca947 */ /* 0x002fea0003800000 */
.L_x_30:
[----:B------:R-:W-:Y:S01]  /*43a0*/  UIMAD UR11, UR10, 0x180, UR46 ;  /* 0x000001800a0b78a4 */ /* 0x000fe2000f8e022e */
[----:B------:R-:W-:Y:S01]  /*43b0*/  WARPGROUP.ARRIVE ;  /* 0x00000000000079c5 */ /* 0x000fe20000000000 */
[----:B------:R-:W-:Y:S01]  /*43c0*/  UMOV UR7, 0xc0000010 ;  /* 0xc000001000077882 */ /* 0x000fe20000000000 */
[----:B------:R-:W-:Y:S01]  /*43d0*/  F2FP.BF16.F32.PACK_AB R31, R49, R54 ;  /* 0x00000036311f723e */ /* 0x000fe200000010ff */
[----:B------:R-:W-:Y:S02]  /*43e0*/  UIADD3 UR14, UR11, 0x80, URZ ;  /* 0x000000800b0e7890 */ /* 0x000fe4000fffe03f */
[----:B------:R-:W-:Y:S02]  /*43f0*/  UIADD3 UR15, UR11, 0x100, URZ ;  /* 0x000001000b0f7890 */ /* 0x000fe4000fffe03f */
[----:B------:R-:W-:Y:S02]  /*4400*/  UMOV UR6, UR11 ;  /* 0x0000000b00067c82 */ /* 0x000fe40008000000 */
[----:B------:R-:W-:Y:S01]  /*4410*/  HGMMA.64x16x16.F32.BF16 R72, R24, gdesc[UR4].tnspB, R72, gsb0 ;  /* 0x4020000418487df0 */ /* 0x000fe20008001848 */
[----:B------:R-:W-:Y:S01]  /*4420*/  UMOV UR6, UR14 ;  /* 0x0000000e00067c82 */ /* 0x000fe20008000000 */
[----:B------:R-:W-:Y:S01]  /*4430*/  UMOV UR7, 0xc0000010 ;  /* 0xc000001000077882 */ /* 0x000fe20000000000 */
[----:B------:R-:W-:Y:S01]  /*4440*/  UIADD3 UR14, UR11, 0xa0, URZ ;  /* 0x000000a00b0e7890 */ /* 0x000fe2000fffe03f */
[----:B------:R-:W-:-:S02]  /*4450*/  WARPGROUP.DEPBAR.LE gsb0, 0x0 ;  /* 0x00008000000079c5 */ /* 0x000fc40000010000 */
        /* <DEDUP_REMOVED lines=60> */
.L_x_32:
[----:B------:R-:W-:-:S04]  /*4820*/  ULEA UR6, UR17, UR45, 0x3 ;  /* 0x0000002d11067291 */ /* 0x000fc8000f8e183f */
[----:B------:R-:W-:-:S04]  /*4830*/  UIADD3 UR6, UR6, 0xca28, URZ ;  /* 0x0000ca2806067890 */ /* 0x000fc8000fffe03f */
[----:B------:R-:W-:-:S09]  /*4840*/  UPRMT UR6, URZ, 0x654, UR6 ;  /* 0x000006543f067896 */ /* 0x000fd20008000006 */
[----:B------:R-:W-:Y:S01]  /*4850*/  SYNCS.ARRIVE.TRANS64.RED.A1T0 RZ, [UR6], RZ ;  /* 0x000000ffffff79a7 */ /* 0x000fe20008100406 */
[----:B------:R-:W-:Y:S05]  /*4860*/  @P1 BRA `(.L_x_33) ;  /* 0x0000000000041947 */ /* 0x000fea0003800000 */
[----:B------:R-:W-:Y:S01]  /*4870*/  BPT.TRAP 0x1 ;  /* 0x000000040000795c */ /* 0x000fe20000300000 */
.L_x_33:
[----:B------:R-:W-:-:S04]  /*4880*/  UIADD3 UR17, UR17, 0x1, URZ ;  /* 0x0000000111117890 */ /* 0x000fc8000fffe03f */
[----:B------:R-:W-:-:S04]  /*4890*/  UISETP.NE.AND UP0, UPT, UR17, 0x5, UPT ;  /* 0x000000051100788c */ /* 0x000fc8000bf05270 */
[----:B------:R-:W-:Y:S01]  /*48a0*/  USEL UR17, UR17, URZ, UP0 ;  /* 0x0000003f11117287 */ /* 0x000fe20008000000 */
[----:B------:R-:W-:Y:S11]  /*48b0*/  @!P0 BRA `(.L_x_34) ;  /* 0x0000000000048947 */ /* 0x000ff60003800000 */
[----:B------:R-:W-:Y:S01]  /*48c0*/  BPT.TRAP 0x1 ;  /* 0x000000040000795c */ /* 0x000fe20000300000 */
.L_x_34:
[----:B------:R-:W-:-:S04]  /*48d0*/  ULEA UR6, UR17, UR45, 0x3 ;  /* 0x0000002d11067291 */ /* 0x000fc8000f8e183f */
[----:B------:R-:W-:-:S04]  /*48e0*/  UIADD3 UR6, UR6, 0xca28, URZ ;  /* 0x0000ca2806067890 */ /* 0x000fc8000fffe03f */
[----:B------:R-:W-:-:S09]  /*48f0*/  UPRMT UR6, URZ, 0x654, UR6 ;  /* 0x000006543f067896 */ /* 0x000fd20008000006 */
[----:B------:R-:W-:Y:S01]  /*4900*/  SYNCS.ARRIVE.TRANS64.RED.A1T0 RZ, [UR6], RZ ;  /* 0x000000ffffff79a7 */ /* 0x000fe20008100406 */
[----:B------:R-:W-:Y:S05]  /*4910*/  @P1 BRA `(.L_x_35) ;  /* 0x0000000000041947 */ /* 0x000fea0003800000 */
[----:B------:R-:W-:Y:S01]  /*4920*/  BPT.TRAP 0x1 ;  /* 0x000000040000795c */ /* 0x000fe20000300000 */
.L_x_35:
[----:B------:R-:W-:Y:S01]  /*4930*/  UIADD3 UR10, UR10, 0x1, URZ ;  /* 0x000000010a0a7890 */ /* 0x000fe2000fffe03f */
[C---:B------:R-:W-:Y:S01]  /*4940*/  ISETP.GT.AND P2, PT, R7.reuse, 0x2, PT ;  /* 0x000000020700780c */ /* 0x040fe20003f44270 */
[----:B------:R-:W-:Y:S01]  /*4950*/  UIADD3 UR17, UR17, 0x1, URZ ;  /* 0x0000000111117890 */ /* 0x000fe2000fffe03f */
[----:B------:R-:W-:Y:S01]  /*4960*/  VIADD R7, R7, 0xffffffff ;  /* 0xffffffff07077836 */ /* 0x000fe20000000000 */
[----:B------:R-:W-:Y:S01]  /*4970*/  UISETP.NE.AND UP1, UPT, UR10, 0x5, UPT ;  /* 0x000000050a00788c */ /* 0x000fe2000bf25270 */
[----:B------:R-:W-:Y:S01]  /*4980*/  VIADD R3, R3, 0x40 ;  /* 0x0000004003037836 */ /* 0x000fe20000000000 */
[----:B------:R-:W-:Y:S01]  /*4990*/  UISETP.NE.AND UP0, UPT, UR17, 0x5, UPT ;  /* 0x000000051100788c */ /* 0x000fe2000bf05270 */
[----:B-1----:R-:W-:Y:S01]  /*49a0*/  IMAD.MOV.U32 R9, RZ, RZ, R4 ;  /* 0x000000ffff097224 */ /* 0x002fe200078e0004 */
[----:B------:R-:W-:Y:S01]  /*49b0*/  USEL UR6, URZ, 0x1, UP1 ;  /* 0x000000013f067887 */ /* 0x000fe20008800000 */
[----:B------:R-:W-:Y:S01]  /*49c0*/  MOV R11, R6 ;  /* 0x00000006000b7202 */ /* 0x000fe20000000f00 */
[----:B------:R-:W-:-:S02]  /*49d0*/  USEL UR17, UR17, URZ, UP0 ;  /* 0x0000003f11117287 */ /* 0x000fc40008000000 */
[----:B------:R-:W-:Y:S02]  /*49e0*/  USEL UR53, UR10, URZ, UP1 ;  /* 0x0000003f0a357287 */ /* 0x000fe40008800000 */
[----:B------:R-:W-:Y:S01]  /*49f0*/  LOP3.LUT R19, R81, UR6, RZ, 0x3c, !PT ;  /* 0x0000000651137c12 */ /* 0x000fe2000f8e3cff */
[----:B------:R-:W-:Y:S09]  /*4a00*/  @P2 BRA `(.L_x_36) ;  /* 0xffffffe400502947 */ /* 0x000ff2000383ffff */
.L_x_25:
[----:B------:R-:W-:-:S13]  /*4a10*/  ISETP.GE.AND P2, PT, R7, 0x1, PT ;  /* 0x000000010700780c */ /* 0x000fda0003f46270 */
[----:B------:R-:W-:Y:S05]  /*4a20*/  @!P2 BRA `(.L_x_37) ;  /* 0x0000001c00c4a947 */ /* 0x000fea0003800000 */
[----:B------:R-:W-:Y:S01]  /*4a30*/  IMAD.MOV.U32 R8, RZ, RZ, R4 ;  /* 0x000000ffff087224 */ /* 0x000fe200078e0004 */
[----:B------:R-:W-:Y:S01]  /*4a40*/  ULDC UR19, c[0x0][0x28c] ;  /* 0x0000a30000137ab9 */ /* 0x000fe20000000800 */
[----:B------:R-:W-:Y:S01]  /*4a50*/  IMAD.MOV.U32 R9, RZ, RZ, R6 ;  /* 0x000000ffff097224 */ /* 0x000fe200078e0006 */
[----:B------:R-:W-:-:S06]  /*4a60*/  ULDC UR18, c[0x0][0x604] ;  /* 0x0001810000127ab9 */ /* 0x000fcc0000000800 */
.L_x_48:
[----:B------:R-:W-:Y:S05]  /*4a70*/  @!P0 BRA `(.L_x_38) ;  /* 0x0000000000048947 */ /* 0x000fea0003800000 */
[----:B------:R-:W-:Y:S01]  /*4a80*/  BPT.TRAP 0x1 ;  /* 0x000000040000795c */ /* 0x000fe20000300000 */
.L_x_38:
[----:B------:R-:W-:Y:S01]  /*4a90*/  ULEA UR6, UR53, UR45, 0x3 ;  /* 0x0000002d35067291 */ /* 0x000fe2000f8e183f */
[----:B------:R-:W-:-:S08]  /*4aa0*/  SHF.L.U32 R4, R19, 0x1f, RZ ;  /* 0x0000001f13047819 */ /* 0x000fd000000006ff */
[----:B------:R-:W1:Y:S02]  /*4ab0*/  SYNCS.PHASECHK.TRANS64.TRYWAIT P2, [UR6+0xca00], R4 ;  /* 0x00ca0004ff0075a7 */ /* 0x000e640008040146 */
[----:B-1----:R-:W-:Y:S05]  /*4ac0*/  @!P2 BRA `(.L_x_39) ;  /* 0x000000500098a947 */ /* 0x002fea0003800000 */
.L_x_128:
        /* <DEDUP_REMOVED lines=22> */
.L_x_40:
[C---:B-1----:R-:W-:Y:S01]  /*4c30*/  VIADD R4, R3.reuse, 0x1 ;  /* 0x0000000103047836 */ /* 0x042fe20000000000 */
[C---:B------:R-:W-:Y:S01]  /*4c40*/  ISETP.GE.AND P5, PT, R3.reuse, UR19, PT ;  /* 0x0000001303007c0c */ /* 0x040fe2000bfa6270 */
[C---:B------:R-:W-:Y:S01]  /*4c50*/  VIADD R10, R3.reuse, 0x9 ;  /* 0x00000009030a7836 */ /* 0x040fe20000000000 */
[C---:B------:R-:W-:Y:S01]  /*4c60*/  IADD3 R6, R3.reuse, 0x8, RZ ;  /* 0x0000000803067810 */ /* 0x040fe20007ffe0ff */
[----:B------:R-:W-:Y:S01]  /*4c70*/  ULEA UR6, UR10, UR45, 0x3 ;  /* 0x0000002d0a067291 */ /* 0x000fe2000f8e183f */
[----:B------:R-:W-:Y:S01]  /*4c80*/  ISETP.GE.AND P6, PT, R4, UR19, PT ;  /* 0x0000001304007c0c */ /* 0x000fe2000bfc6270 */
[C---:B------:R-:W-:Y:S01]  /*4c90*/  VIADD R4, R3.reuse, 0x10 ;  /* 0x0000001003047836 */ /* 0x040fe20000000000 */
[----:B------:R-:W-:Y:S02]  /*4ca0*/  FSEL R26, R26, -INF , !P5 ;  /* 0xff8000001a1a7808 */ /* 0x000fe40006800000 */
[----:B------:R-:W-:Y:S02]  /*4cb0*/  FSEL R11, R24, -INF , !P5 ;  /* 0xff800000180b7808 */ /* 0x000fe40006800000 */
[----:B------:R-:W-:Y:S01]  /*4cc0*/  ISETP.GE.AND P4, PT, R4, UR19, PT ;  /* 0x0000001304007c0c */ /* 0x000fe2000bf86270 */
[----:B------:R-:W-:Y:S01]  /*4cd0*/  VIADD R4, R3, 0x11 ;  /* 0x0000001103047836 */ /* 0x000fe20000000000 */
[----:B------:R-:W-:-:S02]  /*4ce0*/  ISETP.GE.AND P3, PT, R6, UR19, PT ;  /* 0x0000001306007c0c */ /* 0x000fc4000bf66270 */
[----:B------:R-:W-:Y:S02]  /*4cf0*/  FSEL R27, R27, -INF , !P6 ;  /* 0xff8000001b1b7808 */ /* 0x000fe40007000000 */
[----:B------:R-:W-:Y:S02]  /*4d00*/  ISETP.GE.AND P5, PT, R4, UR19, PT ;  /* 0x0000001304007c0c */ /* 0x000fe4000bfa6270 */
[----:B------:R-:W-:Y:S02]  /*4d10*/  FMNMX R4, R26, R9, !PT ;  /* 0x000000091a047209 */ /* 0x000fe40007800000 */
[----:B------:R-:W-:Y:S02]  /*4d20*/  IADD3 R6, R3, 0x18, RZ ;  /* 0x0000001803067810 */ /* 0x000fe40007ffe0ff */
[----:B------:R-:W-:Y:S02]  /*4d30*/  ISETP.GE.AND P2, PT, R10, UR19, PT ;  /* 0x000000130a007c0c */ /* 0x000fe4000bf46270 */
[----:B------:R-:W-:-:S02]  /*4d40*/  FSEL R25, R25, -INF , !P6 ;  /* 0xff80000019197808 */ /* 0x000fc40007000000 */
[----:B------:R-:W-:Y:S02]  /*4d50*/  FSEL R30, R30, -INF , !P3 ;  /* 0xff8000001e1e7808 */ /* 0x000fe40005800000 */
[----:B------:R-:W-:Y:S02]  /*4d60*/  FMNMX R13, R27, R4, !PT ;  /* 0x000000041b0d7209 */ /* 0x000fe40007800000 */
[----:B------:R-:W-:Y:S01]  /*4d70*/  ISETP.GE.AND P6, PT, R6, UR19, PT ;  /* 0x0000001306007c0c */ /* 0x000fe2000bfc6270 */
[----:B------:R-:W-:Y:S01]  /*4d80*/  VIADD R6, R3, 0x19 ;  /* 0x0000001903067836 */ /* 0x000fe20000000000 */
[----:B------:R-:W-:Y:S02]  /*4d90*/  FSEL R31, R31, -INF , !P2 ;  /* 0xff8000001f1f7808 */ /* 0x000fe40005000000 */
[----:B------:R-:W-:Y:S02]  /*4da0*/  FMNMX R4, R30, R13, !PT ;  /* 0x0000000d1e047209 */ /* 0x000fe40007800000 */
[----:B------:R-:W-:-:S02]  /*4db0*/  FSEL R28, R28, -INF , !P3 ;  /* 0xff8000001c1c7808 */ /* 0x000fc40005800000 */
[----:B------:R-:W-:Y:S01]  /*4dc0*/  ISETP.GE.AND P3, PT, R6, UR19, PT ;  /* 0x0000001306007c0c */ /* 0x000fe2000bf66270 */
[----:B------:R-:W-:Y:S01]  /*4dd0*/  VIADD R6, R3, 0x20 ;  /* 0x0000002003067836 */ /* 0x000fe20000000000 */
[----:B------:R-:W-:Y:S02]  /*4de0*/  FSEL R34, R34, -INF , !P4 ;  /* 0xff80000022227808 */ /* 0x000fe40006000000 */
[----:B------:R-:W-:Y:S02]  /*4df0*/  FMNMX R13, R31, R4, !PT ;  /* 0x000000041f0d7209 */ /* 0x000fe40007800000 */
[----:B------:R-:W-:Y:S02]  /*4e00*/  FSEL R29, R29, -INF , !P2 ;  /* 0xff8000001d1d7808 */ /* 0x000fe40005000000 */
[----:B------:R-:W-:Y:S02]  /*4e10*/  FSEL R35, R35, -INF , !P5 ;  /* 0xff80000023237808 */ /* 0x000fe40006800000 */
[----:B------:R-:W-:-:S02]  /*4e20*/  FMNMX R4, R34, R13, !PT ;  /* 0x0000000d22047209 */ /* 0x000fc40007800000 */
[----:B------:R-:W-:Y:S01]  /*4e30*/  ISETP.GE.AND P2, PT, R6, UR19, PT ;  /* 0x0000001306007c0c */ /* 0x000fe2000bf46270 */
[----:B------:R-:W-:Y:S01]  /*4e40*/  VIADD R6, R3, 0x21 ;  /* 0x0000002103067836 */ /* 0x000fe20000000000 */
[----:B------:R-:W-:Y:S02]  /*4e50*/  FSEL R38, R38, -INF , !P6 ;  /* 0xff80000026267808 */ /* 0x000fe40007000000 */
[----:B------:R-:W-:Y:S02]  /*4e60*/  FMNMX R13, R35, R4, !PT ;  /* 0x00000004230d7209 */ /* 0x000fe40007800000 */
[----:B------:R-:W-:Y:S02]  /*4e70*/  FSEL R33, R33, -INF , !P5 ;  /* 0xff80000021217808 */ /* 0x000fe40006800000 */
[----:B------:R-:W-:Y:S01]  /*4e80*/  ISETP.GE.AND P5, PT, R6, UR19, PT ;  /* 0x0000001306007c0c */ /* 0x000fe2000bfa6270 */
[----:B------:R-:W-:Y:S01]  /*4e90*/  VIADD R6, R3, 0x29 ;  /* 0x0000002903067836 */ /* 0x000fe20000000000 */
[----:B------:R-:W-:-:S02]  /*4ea0*/  FSEL R39, R39, -INF , !P3 ;  /* 0xff80000027277808 */ /* 0x000fc40005800000 */
[----:B------:R-:W-:Y:S02]  /*4eb0*/  FMNMX R4, R38, R13, !PT ;  /* 0x0000000d26047209 */ /* 0x000fe40007800000 */
[----:B------:R-:W-:Y:S02]  /*4ec0*/  IADD3 R10, R3, 0x28, RZ ;  /* 0x00000028030a7810 */ /* 0x000fe40007ffe0ff */
[----:B------:R-:W-:Y:S02]  /*4ed0*/  FSEL R36, R36, -INF , !P6 ;  /* 0xff80000024247808 */ /* 0x000fe40007000000 */
[----:B------:R-:W-:Y:S02]  /*4ee0*/  FSEL R42, R42, -INF , !P2 ;  /* 0xff8000002a2a7808 */ /* 0x000fe40005000000 */
[----:B------:R-:W-:Y:S02]  /*4ef0*/  FMNMX R13, R39, R4, !PT ;  /* 0x00000004270d7209 */ /* 0x000fe40007800000 */
[----:B------:R-:W-:Y:S01]  /*4f00*/  ISETP.GE.AND P6, PT, R6, UR19, PT ;  /* 0x0000001306007c0c */ /* 0x000fe2000bfc6270 */
[----:B------:R-:W-:Y:S01]  /*4f10*/  VIADD R6, R3, 0x30 ;  /* 0x0000003003067836 */ /* 0x000fe20000000000 */
[----:B------:R-:W-:-:S02]  /*4f20*/  FSEL R32, R32, -INF , !P4 ;  /* 0xff80000020207808 */ /* 0x000fc40006000000 */
[----:B------:R-:W-:Y:S02]  /*4f30*/  ISETP.GE.AND P4, PT, R10, UR19, PT ;  /* 0x000000130a007c0c */ /* 0x000fe4000bf86270 */
[----:B------:R-:W-:Y:S02]  /*4f40*/  FSEL R43, R43, -INF , !P5 ;  /* 0xff8000002b2b7808 */ /* 0x000fe40006800000 */
[----:B------:R-:W-:Y:S02]  /*4f50*/  FMNMX R4, R42, R13, !PT ;  /* 0x0000000d2a047209 */ /* 0x000fe40007800000 */
[----:B------:R-:W-:Y:S02]  /*4f60*/  FSEL R37, R37, -INF , !P3 ;  /* 0xff80000025257808 */ /* 0x000fe40005800000 */
[----:B------:R-:W-:Y:S01]  /*4f70*/  ISETP.GE.AND P3, PT, R6, UR19, PT ;  /* 0x0000001306007c0c */ /* 0x000fe2000bf66270 */
[----:B------:R-:W-:Y:S01]  /*4f80*/  VIADD R6, R3, 0x31 ;  /* 0x0000003103067836 */ /* 0x000fe20000000000 */
[----:B------:R-:W-:-:S02]  /*4f90*/  FSEL R46, R46, -INF , !P4 ;  /* 0xff8000002e2e7808 */ /* 0x000fc40006000000 */
[----:B------:R-:W-:Y:S02]  /*4fa0*/  FMNMX R13, R43, R4, !PT ;  /* 0x000000042b0d7209 */ /* 0x000fe40007800000 */
[----:B------:R-:W-:Y:S02]  /*4fb0*/  FSEL R40, R40, -INF , !P2 ;  /* 0xff80000028287808 */ /* 0x000fe40005000000 */
[----:B------:R-:W-:Y:S02]  /*4fc0*/  FSEL R47, R47, -INF , !P6 ;  /* 0xff8000002f2f7808 */ /* 0x000fe40007000000 */
[----:B------:R-:W-:Y:S02]  /*4fd0*/  FMNMX R4, R46, R13, !PT ;  /* 0x0000000d2e047209 */ /* 0x000fe40007800000 */
[----:B------:R-:W-:Y:S02]  /*4fe0*/  ISETP.GE.AND P2, PT, R6, UR19, PT ;  /* 0x0000001306007c0c */ /* 0x000fe4000bf46270 */
[----:B------:R-:W-:-:S02]  /*4ff0*/  IADD3 R6, R3, 0x38, RZ ;  /* 0x0000003803067810 */ /* 0x000fc40007ffe0ff */
[----:B------:R-:W-:Y:S02]  /*5000*/  FSEL R50, R50, -INF , !P3 ;  /* 0xff80000032327808 */ /* 0x000fe40005800000 */
[----:B------:R-:W-:Y:S02]  /*5010*/  FMNMX R13, R47, R4, !PT ;  /* 0x000000042f0d7209 */ /* 0x000fe40007800000 */
[----:B------:R-:W-:Y:S02]  /*5020*/  FSEL R41, R41, -INF , !P5 ;  /* 0xff80000029297808 */ /* 0x000fe40006800000 */
[----:B------:R-:W-:Y:S01]  /*5030*/  ISETP.GE.AND P5, PT, R6, UR19, PT ;  /* 0x0000001306007c0c */ /* 0x000fe2000bfa6270 */
[----:B------:R-:W-:Y:S01]  /*5040*/  VIADD R6, R3, 0x39 ;  /* 0x0000003903067836 */ /* 0x000fe20000000000 */
[----:B------:R-:W-:Y:S02]  /*5050*/  FSEL R51, R51, -INF , !P2 ;  /* 0xff80000033337808 */ /* 0x000fe40005000000 */
[----:B------:R-:W-:-:S02]  /*5060*/  FMNMX R4, R50, R13, !PT ;  /* 0x0000000d32047209 */ /* 0x000fc40007800000 */
[----:B------:R-:W-:Y:S02]  /*5070*/  FSEL R44, R44, -INF , !P4 ;  /* 0xff8000002c2c7808 */ /* 0x000fe40006000000 */
[----:B------:R-:W-:Y:S02]  /*5080*/  ISETP.GE.AND P4, PT, R6, UR19, PT ;  /* 0x0000001306007c0c */ /* 0x000fe4000bf86270 */
[----:B------:R-:W-:Y:S02]  /*5090*/  FSEL R54, R54, -INF , !P5 ;  /* 0xff80000036367808 */ /* 0x000fe40006800000 */
[----:B------:R-:W-:Y:S02]  /*50a0*/  FMNMX R13, R51, R4, !PT ;  /* 0x00000004330d7209 */ /* 0x000fe40007800000 */
[----:B------:R-:W-:Y:S02]  /*50b0*/  FSEL R55, R55, -INF , !P4 ;  /* 0xff80000037377808 */ /* 0x000fe40006000000 */
[----:B------:R-:W-:-:S02]  /*50c0*/  FMNMX R4, R54, R13, !PT ;  /* 0x0000000d36047209 */ /* 0x000fc40007800000 */
[----:B------:R-:W-:Y:S02]  /*50d0*/  P2R R14, PR, RZ, 0x2 ;  /* 0x00000002ff0e7803 */ /* 0x000fe40000000000 */
[----:B------:R-:W-:Y:S02]  /*50e0*/  FMNMX R10, R55, R4, !PT ;  /* 0x00000004370a7209 */ /* 0x000fe40007800000 */
[----:B------:R-:W-:Y:S02]  /*50f0*/  FMNMX R4, R11, R8, !PT ;  /* 0x000000080b047209 */ /* 0x000fe40007800000 */
[----:B------:R-:W-:Y:S01]  /*5100*/  FSEL R45, R45, -INF , !P6 ;  /* 0xff8000002d2d7808 */ /* 0x000fe20007000000 */
[----:B------:R-:W1:Y:S01]  /*5110*/  SHFL.BFLY PT, R13, R10, 0x1, 0x1f ;  /* 0x0c201f000a0d7f89 */ /* 0x000e6200000e0000 */
[----:B------:R-:W-:Y:S02]  /*5120*/  FSEL R48, R48, -INF , !P3 ;  /* 0xff80000030307808 */ /* 0x000fe40005800000 */
[----:B------:R-:W-:-:S02]  /*5130*/  FSEL R49, R49, -INF , !P2 ;  /* 0xff80000031317808 */ /* 0x000fc40005000000 */
[----:B------:R-:W-:Y:S02]  /*5140*/  FSEL R52, R52, -INF , !P5 ;  /* 0xff80000034347808 */ /* 0x000fe40006800000 */
[----:B------:R-:W-:Y:S02]  /*5150*/  FSEL R53, R53, -INF , !P4 ;  /* 0xff80000035357808 */ /* 0x000fe40006000000 */
[----:B-1----:R-:W-:-:S05]  /*5160*/  FMNMX R12, R10, R13, !PT ;  /* 0x0000000d0a0c7209 */ /* 0x002fca0007800000 */
[----:B------:R-:W1:Y:S02]  /*5170*/  SHFL.BFLY PT, R13, R12, 0x2, 0x1f ;  /* 0x0c401f000c0d7f89 */ /* 0x000e6400000e0000 */
[----:B-1----:R-:W-:Y:S02]  /*5180*/  FMNMX R6, R12, R13, !PT ;  /* 0x0000000d0c067209 */ /* 0x002fe40007800000 */
[----:B------:R-:W-:Y:S02]  /*5190*/  FMNMX R13, R25, R4, !PT ;  /* 0x00000004190d7209 */ /* 0x000fe40007800000 */
[----:B------:R-:W-:Y:S02]  /*51a0*/  FSETP.NEU.AND P1, PT, R6, -INF , PT ;  /* 0xff8000000600780b */ /* 0x000fe40003f2d000 */
[----:B------:R-:W-:Y:S02]  /*51b0*/  FMNMX R4, R28, R13, !PT ;  /* 0x0000000d1c047209 */ /* 0x000fe40007800000 */
[----:B------:R-:W-:-:S02]  /*51c0*/  FSEL R20, R6, RZ, P1 ;  /* 0x000000ff06147208 */ /* 0x000fc40000800000 */
[----:B------:R-:W-:Y:S02]  /*51d0*/  FMNMX R13, R29, R4, !PT ;  /* 0x000000041d0d7209 */ /* 0x000fe40007800000 */
[----:B------:R-:W-:Y:S01]  /*51e0*/  ISETP.NE.AND P1, PT, R14, RZ, PT ;  /* 0x000000ff0e00720c */ /* 0x000fe20003f25270 */
[----:B------:R-:W-:Y:S01]  /*51f0*/  FMUL R10, R20, UR18 ;  /* 0x00000012140a7c20 */ /* 0x000fe20008400000 */
[----:B------:R-:W-:Y:S01]  /*5200*/  FMNMX R4, R32, R13, !PT ;  /* 0x0000000d20047209 */ /* 0x000fe20007800000 */
[----:B------:R-:W-:Y:S02]  /*5210*/  FADD R20, -R20, R9 ;  /* 0x0000000914147221 */ /* 0x000fe40000000100 */
[--C-:B------:R-:W-:Y:S01]  /*5220*/  FFMA R26, R26, UR18, -R10.reuse ;  /* 0x000000121a1a7c23 */ /* 0x100fe2000800080a */
[----:B------:R-:W-:Y:S01]  /*5230*/  FMNMX R13, R33, R4, !PT ;  /* 0x00000004210d7209 */ /* 0x000fe20007800000 */
[--C-:B------:R-:W-:Y:S01]  /*5240*/  FFMA R27, R27, UR18, -R10.reuse ;  /* 0x000000121b1b7c23 */ /* 0x100fe2000800080a */
[--C-:B------:R-:W-:Y:S01]  /*5250*/  FFMA R31, R31, UR18, -R10.reuse ;  /* 0x000000121f1f7c23 */ /* 0x100fe2000800080a */
        /* <DEDUP_REMOVED lines=14> */
[----:B------:R-:W-:Y:S01]  /*5340*/  FFMA R23, R46, UR18, -R10 ;  /* 0x000000122e177c23 */ /* 0x000fe2000800080a */
[----:B------:R-:W-:Y:S01]  /*5350*/  FSETP.GEU.AND P2, PT, R30, -126, PT ;  /* 0xc2fc00001e00780b */ /* 0x000fe20003f4e000 */
[----:B------:R-:W-:Y:S01]  /*5360*/  @!P6 FMUL R26, R26, 0.5 ;  /* 0x3f0000001a1ae820 */ /* 0x000fe20000400000 */
[----:B------:R-:W-:Y:S01]  /*5370*/  FMNMX R4, R44, R13, !PT ;  /* 0x0000000d2c047209 */ /* 0x000fe20007800000 */
[----:B------:R-:W-:Y:S01]  /*5380*/  FMUL R20, R20, UR18 ;  /* 0x0000001214147c20 */ /* 0x000fe20008400000 */
[----:B------:R-:W-:Y:S01]  /*5390*/  FSETP.GEU.AND P4, PT, R34, -126, PT ;  /* 0xc2fc00002200780b */ /* 0x000fe20003f8e000 */
[----:B------:R-:W-:Y:S01]  /*53a0*/  @!P3 FMUL R27, R27, 0.5 ;  /* 0x3f0000001b1bb820 */ /* 0x000fe20000400000 */
[----:B------:R-:W-:Y:S01]  /*53b0*/  FMNMX R13, R45, R4, !PT ;  /* 0x000000042d0d7209 */ /* 0x000fe20007800000 */
[----:B------:R-:W1:Y:S02]  /*53c0*/  MUFU.EX2 R80, R26 ;  /* 0x0000001a00507308 */ /* 0x000e640000000800 */
[----:B------:R-:W-:Y:S01]  /*53d0*/  @!P5 FMUL R31, R31, 0.5 ;  /* 0x3f0000001f1fd820 */ /* 0x000fe20000400000 */
[----:B------:R-:W-:-:S03]  /*53e0*/  FMNMX R4, R48, R13, !PT ;  /* 0x0000000d30047209 */ /* 0x000fc60007800000 */
[----:B------:R-:W-:Y:S01]  /*53f0*/  @!P2 FMUL R30, R30, 0.5 ;  /* 0x3f0000001e1ea820 */ /* 0x000fe20000400000 */
[----:B------:R-:W-:Y:S01]  /*5400*/  FMNMX R13, R49, R4, !PT ;  /* 0x00000004310d7209 */ /* 0x000fe20007800000 */
[----:B------:R-:W2:Y:S02]  /*5410*/  MUFU.EX2 R81, R27 ;  /* 0x0000001b00517308 */ /* 0x000ea40000000800 */
[----:B------:R-:W-:Y:S01]  /*5420*/  @!P4 FMUL R34, R34, 0.5 ;  /* 0x3f0000002222c820 */ /* 0x000fe20000400000 */
[----:B------:R-:W-:-:S04]  /*5430*/  FMNMX R4, R52, R13, !PT ;  /* 0x0000000d34047209 */ /* 0x000fc80007800000 */
[----:B------:R-:W-:Y:S01]  /*5440*/  FMNMX R4, R53, R4, !PT ;  /* 0x0000000435047209 */ /* 0x000fe20007800000 */
[----:B------:R-:W3:Y:S01]  /*5450*/  MUFU.EX2 R83, R31 ;  /* 0x0000001f00537308 */ /* 0x000ee20000000800 */
[----:B-1----:R-:W-:Y:S01]  /*5460*/  @!P6 FMUL R80, R80, R80 ;  /* 0x000000505050e220 */ /* 0x002fe20000400000 */
[----:B------:R-:W-:Y:S02]  /*5470*/  FSETP.GEU.AND P6, PT, R35, -126, PT ;  /* 0xc2fc00002300780b */ /* 0x000fe40003fce000 */
[----:B------:R-:W1:Y:S04]  /*5480*/  SHFL.BFLY PT, R13, R4, 0x1, 0x1f ;  /* 0x0c201f00040d7f89 */ /* 0x000e6800000e0000 */
[----:B------:R-:W4:Y:S01]  /*5490*/  MUFU.EX2 R82, R30 ;  /* 0x0000001e00527308 */ /* 0x000f220000000800 */
        /* <DEDUP_REMOVED lines=8> */
[----:B----4-:R-:W-:Y:S01]  /*5520*/  @!P2 FMUL R82, R82, R82 ;  /* 0x000000525252a220 */ /* 0x010fe20000400000 */
[----:B------:R-:W-:Y:S02]  /*5530*/  FSETP.GEU.AND P2, PT, R14, -126, PT ;  /* 0xc2fc00000e00780b */ /* 0x000fe40003f4e000 */
[----:B-1----:R-:W-:-:S03]  /*5540*/  FMNMX R4, R4, R13, !PT ;  /* 0x0000000d04047209 */ /* 0x002fc60007800000 */
[----:B------:R-:W-:Y:S01]  /*5550*/  @!P5 FMUL R15, R15, 0.5 ;  /* 0x3f0000000f0fd820 */ /* 0x000fe20000400000 */
[----:B------:R1:W4:Y:S01]  /*5560*/  MUFU.EX2 R42, R12 ;  /* 0x0000000c002a7308 */ /* 0x0003220000000800 */
[----:B--2---:R-:W-:Y:S01]  /*5570*/  @!P4 FMUL R38, R38, R38 ;  /* 0x000000262626c220 */ /* 0x004fe20000400000 */
[----:B------:R-:W-:Y:S01]  /*5580*/  FSETP.GEU.AND P4, PT, R21, -126, PT ;  /* 0xc2fc00001500780b */ /* 0x000fe20003f8e000 */
[----:B------:R-:W2:Y:S04]  /*5590*/  SHFL.BFLY PT, R13, R4, 0x2, 0x1f ;  /* 0x0c401f00040d7f89 */ /* 0x000ea800000e0000 */
[----:B------:R-:W-:Y:S01]  /*55a0*/  @!P2 FMUL R14, R14, 0.5 ;  /* 0x3f0000000e0ea820 */ /* 0x000fe20000400000 */
[----:B------:R5:W2:Y:S01]  /*55b0*/  MUFU.EX2 R85, R15 ;  /* 0x0000000f00557308 */ /* 0x000aa20000000800 */
[----:B-1----:R-:W-:Y:S01]  /*55c0*/  FFMA R12, R47, UR18, -R10 ;  /* 0x000000122f0c7c23 */ /* 0x002fe2000800080a */
[----:B---3--:R-:W-:Y:S01]  /*55d0*/  @!P6 FMUL R39, R39, R39 ;  /* 0x000000272727e220 */ /* 0x008fe20000400000 */
[----:B------:R-:W-:-:S04]  /*55e0*/  FSETP.GEU.AND P6, PT, R23, -126, PT ;  /* 0xc2fc00001700780b */ /* 0x000fc80003fce000 */
[----:B------:R-:W-:Y:S01]  /*55f0*/  @!P4 FMUL R21, R21, 0.5 ;  /* 0x3f0000001515c820 */ /* 0x000fe20000400000 */
[----:B------:R1:W3:Y:S01]  /*5600*/  MUFU.EX2 R43, R14 ;  /* 0x0000000e002b7308 */ /* 0x0002e20000000800 */
[----:B----4-:R-:W-:Y:S01]  /*5610*/  @!P3 FMUL R42, R42, R42 ;  /* 0x0000002a2a2ab220 */ /* 0x010fe20000400000 */
[----:B------:R-:W-:Y:S01]  /*5620*/  FSETP.GEU.AND P3, PT, R12, -126, PT ;  /* 0xc2fc00000c00780b */ /* 0x000fe20003f6e000 */
[----:B-----5:R-:W-:-:S05]  /*5630*/  FFMA R15, R51, UR18, -R10 ;  /* 0x00000012330f7c23 */ /* 0x020fca000800080a */
[----:B------:R4:W5:Y:S01]  /*5640*/  MUFU.EX2 R46, R21 ;  /* 0x00000015002e7308 */ /* 0x0009620000000800 */
[--C-:B-1----:R-:W-:Y:S01]  /*5650*/  FFMA R14, R50, UR18, -R10.reuse ;  /* 0x00000012320e7c23 */ /* 0x102fe2000800080a */
[----:B------:R-:W-:Y:S01]  /*5660*/  @!P6 FMUL R23, R23, 0.5 ;  /* 0x3f0000001717e820 */ /* 0x000fe20000400000 */
[----:B--2---:R-:W-:Y:S01]  /*5670*/  FMNMX R4, R4, R13, !PT ;  /* 0x0000000d04047209 */ /* 0x004fe20007800000 */
[----:B------:R-:W-:Y:S01]  /*5680*/  @!P5 FMUL R85, R85, R85 ;  /* 0x000000555555d220 */ /* 0x000fe20000400000 */
[----:B------:R-:W-:Y:S02]  /*5690*/  FSETP.GEU.AND P5, PT, R15, -126, PT ;  /* 0xc2fc00000f00780b */ /* 0x000fe40003fae000 */
[----:B------:R-:W-:Y:S01]  /*56a0*/  @!P3 FMUL R12, R12, 0.5 ;  /* 0x3f0000000c0cb820 */ /* 0x000fe20000400000 */
[----:B------:R1:W2:Y:S01]  /*56b0*/  MUFU.EX2 R47, R23 ;  /* 0x00000017002f7308 */ /* 0x0002a20000000800 */
[----:B---3--:R-:W-:Y:S01]  /*56c0*/  @!P2 FMUL R43, R43, R43 ;  /* 0x0000002b2b2ba220 */ /* 0x008fe20000400000 */
[----:B------:R-:W-:Y:S01]  /*56d0*/  FSETP.GEU.AND P2, PT, R14, -126, PT ;  /* 0xc2fc00000e00780b */ /* 0x000fe20003f4e000 */
[----:B----4-:R-:W-:-:S05]  /*56e0*/  FFMA R21, R54, UR18, -R10 ;  /* 0x0000001236157c23 */ /* 0x010fca000800080a */
[----:B------:R-:W3:Y:S01]  /*56f0*/  MUFU.EX2 R50, R12 ;  /* 0x0000000c00327308 */ /* 0x000ee20000000800 */
[----:B-----5:R-:W-:Y:S01]  /*5700*/  @!P4 FMUL R46, R46, R46 ;  /* 0x0000002e2e2ec220 */ /* 0x020fe20000400000 */
[C---:B------:R-:W-:Y:S01]  /*5710*/  FSETP.NEU.AND P4, PT, R4.reuse, -INF , PT ;  /* 0xff8000000400780b */ /* 0x040fe20003f8d000 */
[----:B-1----:R-:W-:Y:S01]  /*5720*/  FFMA R23, R55, UR18, -R10 ;  /* 0x0000001237177c23 */ /* 0x002fe2000800080a */
[----:B------:R-:W-:Y:S02]  /*5730*/  @!P5 FMUL R15, R15, 0.5 ;  /* 0x3f0000000f0fd820 */ /* 0x000fe40000400000 */
[----:B------:R-:W-:Y:S01]  /*5740*/  FSEL R13, R4, RZ, P4 ;  /* 0x000000ff040d7208 */ /* 0x000fe20002000000 */
[----:B------:R-:W-:Y:S01]  /*5750*/  @!P2 FMUL R14, R14, 0.5 ;  /* 0x3f0000000e0ea820 */ /* 0x000fe20000400000 */
[----:B------:R-:W1:Y:S01]  /*5760*/  MUFU.EX2 R54, R15 ;  /* 0x0000000f00367308 */ /* 0x000e620000000800 */
[----:B--2---:R-:W-:Y:S01]  /*5770*/  @!P6 FMUL R47, R47, R47 ;  /* 0x0000002f2f2fe220 */ /* 0x004fe20000400000 */
[----:B------:R-:W-:Y:S01]  /*5780*/  FSETP.GEU.AND P4, PT, R21, -126, PT ;  /* 0xc2fc00001500780b */ /* 0x000fe20003f8e000 */
[----:B------:R-:W-:Y:S01]  /*5790*/  FMUL R10, R13, UR18 ;  /* 0x000000120d0a7c20 */ /* 0x000fe20008400000 */
[----:B------:R-:W-:Y:S01]  /*57a0*/  FSETP.GEU.AND P6, PT, R23, -126, PT ;  /* 0xc2fc00001700780b */ /* 0x000fe20003fce000 */
[----:B------:R-:W-:Y:S01]  /*57b0*/  FADD R13, -R13, R8 ;  /* 0x000000080d0d7221 */ /* 0x000fe20000000100 */
[----:B------:R-:W-:Y:S01]  /*57c0*/  FADD R27, R82, R47 ;  /* 0x0000002f521b7221 */ /* 0x000fe20000000000 */
[--C-:B------:R-:W-:Y:S01]  /*57d0*/  FFMA R11, R11, UR18, -R10.reuse ;  /* 0x000000120b0b7c23 */ /* 0x100fe2000800080a */
[----:B------:R-:W2:Y:S01]  /*57e0*/  MUFU.EX2 R51, R14 ;  /* 0x0000000e00337308 */ /* 0x000ea20000000800 */
[----:B---3--:R-:W-:Y:S01]  /*57f0*/  @!P3 FMUL R50, R50, R50 ;  /* 0x000000323232b220 */ /* 0x008fe20000400000 */
[--C-:B------:R-:W-:Y:S01]  /*5800*/  FFMA R28, R28, UR18, -R10.reuse ;  /* 0x000000121c1c7c23 */ /* 0x100fe2000800080a */
[--C-:B------:R-:W-:Y:S01]  /*5810*/  FFMA R25, R25, UR18, -R10.reuse ;  /* 0x0000001219197c23 */ /* 0x100fe2000800080a */
[----:B------:R-:W-:Y:S01]  /*5820*/  FSETP.GEU.AND P3, PT, R11, -126, PT ;  /* 0xc2fc00000b00780b */ /* 0x000fe20003f6e000 */
[--C-:B------:R-:W-:Y:S01]  /*5830*/  FFMA R29, R29, UR18, -R10.reuse ;  /* 0x000000121d1d7c23 */ /* 0x100fe2000800080a */
[--C-:B------:R-:W-:Y:S01]  /*5840*/  FFMA R32, R32, UR18, -R10.reuse ;  /* 0x0000001220207c23 */ /* 0x100fe2000800080a */
[----:B------:R-:W-:Y:S01]  /*5850*/  @!P4 FMUL R21, R21, 0.5 ;  /* 0x3f0000001515c820 */ /* 0x000fe20000400000 */
[--C-:B------:R-:W-:Y:S01]  /*5860*/  FFMA R33, R33, UR18, -R10.reuse ;  /* 0x0000001221217c23 */ /* 0x100fe2000800080a */
[----:B------:R-:W-:Y:S01]  /*5870*/  @!P6 FMUL R23, R23, 0.5 ;  /* 0x3f0000001717e820 */ /* 0x000fe20000400000 */
[----:B-1----:R-:W-:Y:S01]  /*5880*/  @!P5 FMUL R54, R54, R54 ;  /* 0x000000363636d220 */ /* 0x002fe20000400000 */
[----:B------:R-:W-:Y:S01]  /*5890*/  FSETP.GEU.AND P5, PT, R28, -126, PT ;  /* 0xc2fc00001c00780b */ /* 0x000fe20003fae000 */
[----:B------:R-:W1:Y:S01]  /*58a0*/  MUFU.EX2 R55, R21 ;  /* 0x0000001500377308 */ /* 0x000e620000000800 */
[--C-:B------:R-:W-:Y:S01]  /*58b0*/  FFMA R37, R37, UR18, -R10.reuse ;  /* 0x0000001225257c23 */ /* 0x100fe2000800080a */
[--C-:B------:R-:W-:Y:S01]  /*58c0*/  FFMA R36, R36, UR18, -R10.reuse ;  /* 0x0000001224247c23 */ /* 0x100fe2000800080a */
[--C-:B------:R-:W-:Y:S01]  /*58d0*/  FFMA R40, R40, UR18, -R10.reuse ;  /* 0x0000001228287c23 */ /* 0x100fe2000800080a */
[--C-:B------:R-:W-:Y:S01]  /*58e0*/  FFMA R41, R41, UR18, -R10.reuse ;  /* 0x0000001229297c23 */ /* 0x100fe2000800080a */
[----:B------:R-:W-:Y:S01]  /*58f0*/  @!P3 FMUL R11, R11, 0.5 ;  /* 0x3f0000000b0bb820 */ /* 0x000fe20000400000 */
[----:B--2---:R-:W-:Y:S01]  /*5900*/  @!P2 FMUL R51, R51, R51 ;  /* 0x000000333333a220 */ /* 0x004fe20000400000 */
[----:B------:R-:W-:Y:S01]  /*5910*/  FSETP.GEU.AND P2, PT, R25, -126, PT ;  /* 0xc2fc00001900780b */ /* 0x000fe20003f4e000 */
[----:B------:R-:W2:Y:S01]  /*5920*/  MUFU.EX2 R84, R23 ;  /* 0x0000001700547308 */ /* 0x000ea20000000800 */
[--C-:B------:R-:W-:Y:S01]  /*5930*/  FFMA R44, R44, UR18, -R10.reuse ;  /* 0x000000122c2c7c23 */ /* 0x100fe2000800080a */
[--C-:B------:R-:W-:Y:S01]  /*5940*/  FFMA R48, R48, UR18, -R10.reuse ;  /* 0x0000001230307c23 */ /* 0x100fe2000800080a */
[--C-:B------:R-:W-:Y:S01]  /*5950*/  FFMA R45, R45, UR18, -R10.reuse ;  /* 0x000000122d2d7c23 */ /* 0x100fe2000800080a */
[----:B------:R-:W-:Y:S01]  /*5960*/  @!P5 FMUL R28, R28, 0.5 ;  /* 0x3f0000001c1cd820 */ /* 0x000fe20000400000 */
[--C-:B------:R-:W-:Y:S01]  /*5970*/  FFMA R49, R49, UR18, -R10.reuse ;  /* 0x0000001231317c23 */ /* 0x100fe2000800080a */
[--C-:B------:R-:W-:Y:S01]  /*5980*/  FFMA R52, R52, UR18, -R10.reuse ;  /* 0x0000001234347c23 */ /* 0x100fe2000800080a */
[----:B------:R-:W-:Y:S01]  /*5990*/  FFMA R53, R53, UR18, -R10 ;  /* 0x0000001235357c23 */ /* 0x000fe2000800080a */
[----:B------:R-:W3:Y:S01]  /*59a0*/  MUFU.EX2 R24, R11 ;  /* 0x0000000b00187308 */ /* 0x000ee20000000800 */
[----:B-1----:R-:W-:Y:S01]  /*59b0*/  @!P4 FMUL R55, R55, R55 ;  /* 0x000000373737c220 */ /* 0x002fe20000400000 */
[----:B------:R-:W-:Y:S01]  /*59c0*/  FSETP.GEU.AND P4, PT, R29, -126, PT ;  /* 0xc2fc00001d00780b */ /* 0x000fe20003f8e000 */
[----:B------:R-:W-:Y:S01]  /*59d0*/  FMUL R13, R13, UR18 ;  /* 0x000000120d0d7c20 */ /* 0x000fe20008400000 */
[----:B------:R-:W-:Y:S01]  /*59e0*/  @!P2 FMUL R25, R25, 0.5 ;  /* 0x3f0000001919a820 */ /* 0x000fe20000400000 */
[----:B------:R-:W-:Y:S01]  /*59f0*/  FADD R34, R42, R55 ;  /* 0x000000372a227221 */ /* 0x000fe20000000000 */
[----:B------:R-:W-:Y:S01]  /*5a00*/  FADD R30, R39, R54 ;  /* 0x00000036271e7221 */ /* 0x000fe20000000000 */
[----:B------:R-:W-:Y:S01]  /*5a10*/  F2FP.BF16.F32.PACK_AB R47, R50, R47 ;  /* 0x0000002f322f723e */ /* 0x000fe200000010ff */
[----:B------:R1:W4:Y:S01]  /*5a20*/  MUFU.EX2 R26, R28 ;  /* 0x0000001c001a7308 */ /* 0x0003220000000800 */
[----:B--2---:R-:W-:Y:S01]  /*5a30*/  @!P6 FMUL R84, R84, R84 ;  /* 0x000000545454e220 */ /* 0x004fe20000400000 */
[----:B------:R-:W-:-:S03]  /*5a40*/  FSETP.GEU.AND P6, PT, R32, -126, PT ;  /* 0xc2fc00002000780b */ /* 0x000fc60003fce000 */
[----:B------:R-:W-:Y:S02]  /*5a50*/  FADD R31, R43, R84 ;  /* 0x000000542b1f7221 */ /* 0x000fe40000000000 */
[----:B------:R-:W-:Y:S01]  /*5a60*/  @!P4 FMUL R29, R29, 0.5 ;  /* 0x3f0000001d1dc820 */ /* 0x000fe20000400000 */
[----:B------:R2:W5:Y:S01]  /*5a70*/  MUFU.EX2 R15, R25 ;  /* 0x00000019000f7308 */ /* 0x0005620000000800 */
[----:B---3--:R-:W-:Y:S01]  /*5a80*/  @!P3 FMUL R24, R24, R24 ;  /* 0x000000181818b220 */ /* 0x008fe20000400000 */
[----:B------:R-:W-:Y:S01]  /*5a90*/  FSETP.GEU.AND P3, PT, R33, -126, PT ;  /* 0xc2fc00002100780b */ /* 0x000fe20003f6e000 */
[----:B-1----:R-:W-:-:S04]  /*5aa0*/  FADD R28, R38, R51 ;  /* 0x00000033261c7221 */ /* 0x002fc80000000000 */
        /* <DEDUP_REMOVED lines=30> */
[----:B------:R2:W5:Y:S01]  /*5c90*/  MUFU.EX2 R21, R44 ;  /* 0x0000002c00157308 */ /* 0x0005620000000800 */
[----:B---3--:R-:W-:Y:S01]  /*5ca0*/  @!P4 FMUL R11, R11, R11 ;  /* 0x0000000b0b0bc220 */ /* 0x008fe20000400000 */
[----:B------:R-:W-:Y:S01]  /*5cb0*/  FSETP.GEU.AND P4, PT, R49, -126, PT ;  /* 0xc2fc00003100780b */ /* 0x000fe20003f8e000 */
[----:B-1----:R-:W-:Y:S01]  /*5cc0*/  FADD R41, R25, R28 ;  /* 0x0000001c19297221 */ /* 0x002fe20000000000 */
[----:B------:R-:W-:Y:S01]  /*5cd0*/  FADD R25, R81, R46 ;  /* 0x0000002e51197221 */ /* 0x000fe20000000000 */
[----:B------:R-:W-:Y:S02]  /*5ce0*/  FADD R28, R83, R50 ;  /* 0x00000032531c7221 */ /* 0x000fe40000000000 */
[----:B------:R-:W-:Y:S01]  /*5cf0*/  @!P2 FMUL R45, R45, 0.5 ;  /* 0x3f0000002d2da820 */ /* 0x000fe20000400000 */
[----:B------:R1:W3:Y:S01]  /*5d00*/  MUFU.EX2 R23, R48 ;  /* 0x0000003000177308 */ /* 0x0002e20000000800 */
[----:B----4-:R-:W-:Y:S01]  /*5d10*/  @!P6 FMUL R12, R12, R12 ;  /* 0x0000000c0c0ce220 */ /* 0x010fe20000400000 */
[----:B------:R-:W-:Y:S01]  /*5d20*/  FSETP.GEU.AND P6, PT, R52, -126, PT ;  /* 0xc2fc00003400780b */ /* 0x000fe20003fce000 */
[----:B--2---:R-:W-:-:S02]  /*5d30*/  FADD R44, R25, R30 ;  /* 0x0000001e192c7221 */ /* 0x004fc40000000000 */
[----:B------:R-:W-:Y:S02]  /*5d40*/  FADD R25, R15, R12 ;  /* 0x0000000c0f197221 */ /* 0x000fe40000000000 */
[----:B------:R-:W-:Y:S01]  /*5d50*/  @!P4 FMUL R49, R49, 0.5 ;  /* 0x3f0000003131c820 */ /* 0x000fe20000400000 */
[----:B------:R2:W4:Y:S01]  /*5d60*/  MUFU.EX2 R14, R45 ;  /* 0x0000002d000e7308 */ /* 0x0005220000000800 */
[----:B-----5:R-:W-:Y:S01]  /*5d70*/  @!P3 FMUL R21, R21, R21 ;  /* 0x000000151515b220 */ /* 0x020fe20000400000 */
[----:B------:R-:W-:Y:S01]  /*5d80*/  FSETP.GEU.AND P3, PT, R53, -126, PT ;  /* 0xc2fc00003500780b */ /* 0x000fe20003f6e000 */
[----:B-1----:R-:W-:Y:S02]  /*5d90*/  FADD R48, R27, R34 ;  /* 0x000000221b307221 */ /* 0x002fe40000000000 */
[----:B------:R-:W-:Y:S01]  /*5da0*/  FADD R27, R26, R21 ;  /* 0x000000151a1b7221 */ /* 0x000fe20000000000 */
[----:B------:R-:W-:Y:S01]  /*5db0*/  F2FP.BF16.F32.PACK_AB R26, R29, R26 ;  /* 0x0000001a1d1a723e */ /* 0x000fe200000010ff */
[----:B------:R-:W-:Y:S01]  /*5dc0*/  @!P6 FMUL R52, R52, 0.5 ;  /* 0x3f0000003434e820 */ /* 0x000fe20000400000 */
[----:B------:R-:W1:Y:S01]  /*5dd0*/  MUFU.EX2 R10, R49 ;  /* 0x00000031000a7308 */ /* 0x000e620000000800 */
[----:B---3--:R-:W-:Y:S01]  /*5de0*/  @!P5 FMUL R23, R23, R23 ;  /* 0x000000171717d220 */ /* 0x008fe20000400000 */
[----:B------:R-:W-:Y:S01]  /*5df0*/  FSETP.GEU.AND P5, PT, R13, -126, PT ;  /* 0xc2fc00000d00780b */ /* 0x000fe20003fae000 */
[----:B--2---:R-:W-:Y:S01]  /*5e00*/  FADD R45, R28, R31 ;  /* 0x0000001f1c2d7221 */ /* 0x004fe20000000000 */
[----:B------:R-:W-:Y:S01]  /*5e10*/  FADD R41, R41, R48 ;  /* 0x0000003029297221 */ /* 0x000fe20000000000 */
[----:B------:R-:W-:-:S02]  /*5e20*/  FADD R31, R32, R23 ;  /* 0x00000017201f7221 */ /* 0x000fc40000000000 */
[----:B------:R-:W-:Y:S01]  /*5e30*/  @!P3 FMUL R53, R53, 0.5 ;  /* 0x3f0000003535b820 */ /* 0x000fe20000400000 */
[----:B------:R2:W3:Y:S01]  /*5e40*/  MUFU.EX2 R9, R52 ;  /* 0x0000003400097308 */ /* 0x0004e20000000800 */
[----:B----4-:R-:W-:Y:S01]  /*5e50*/  @!P2 FMUL R14, R14, R14 ;  /* 0x0000000e0e0ea220 */ /* 0x010fe20000400000 */
[----:B------:R-:W-:Y:S01]  /*5e60*/  FSETP.GEU.AND P2, PT, R20, -126, PT ;  /* 0xc2fc00001400780b */ /* 0x000fe20003f4e000 */
[----:B------:R-:W-:Y:S01]  /*5e70*/  FADD R44, R44, R45 ;  /* 0x0000002d2c2c7221 */ /* 0x000fe20000000000 */
[----:B------:R-:W-:Y:S01]  /*5e80*/  F2FP.BF16.F32.PACK_AB R45, R46, R85 ;  /* 0x000000552e2d723e */ /* 0x000fe200000010ff */
[----:B------:R-:W-:Y:S01]  /*5e90*/  FADD R28, R29, R14 ;  /* 0x0000000e1d1c7221 */ /* 0x000fe20000000000 */
[----:B------:R-:W-:Y:S01]  /*5ea0*/  F2FP.BF16.F32.PACK_AB R46, R14, R21 ;  /* 0x000000150e2e723e */ /* 0x000fe200000010ff */
[----:B------:R-:W-:Y:S01]  /*5eb0*/  @!P5 FMUL R13, R13, 0.5 ;  /* 0x3f0000000d0dd820 */ /* 0x000fe20000400000 */
[----:B------:R4:W5:Y:S01]  /*5ec0*/  MUFU.EX2 R8, R53 ;  /* 0x0000003500087308 */ /* 0x0009620000000800 */
[----:B-1----:R-:W-:Y:S01]  /*5ed0*/  @!P4 FMUL R10, R10, R10 ;  /* 0x0000000a0a0ac220 */ /* 0x002fe20000400000 */
[----:B------:R-:W-:Y:S01]  /*5ee0*/  FADD R41, R41, R44 ;  /* 0x0000002c29297221 */ /* 0x000fe20000000000 */
[----:B------:R-:W-:-:S02]  /*5ef0*/  F2FP.BF16.F32.PACK_AB R44, R12, R11 ;  /* 0x0000000b0c2c723e */ /* 0x000fc400000010ff */
[----:B------:R-:W-:Y:S01]  /*5f00*/  FADD R30, R33, R10 ;  /* 0x0000000a211e7221 */ /* 0x000fe20000000000 */
[----:B--2---:R-:W-:Y:S01]  /*5f10*/  F2FP.BF16.F32.PACK_AB R52, R10, R23 ;  /* 0x000000170a34723e */ /* 0x004fe200000010ff */
[----:B------:R-:W-:Y:S01]  /*5f20*/  @!P2 FMUL R20, R20, 0.5 ;  /* 0x3f0000001414a820 */ /* 0x000fe20000400000 */
[----:B------:R-:W1:Y:S01]  /*5f30*/  MUFU.EX2 R13, R13 ;  /* 0x0000000d000d7308 */ /* 0x000e620000000800 */
[----:B---3--:R-:W-:Y:S01]  /*5f40*/  @!P6 FMUL R9, R9, R9 ;  /* 0x000000090909e220 */ /* 0x008fe20000400000 */
[----:B------:R-:W-:Y:S01]  /*5f50*/  FADD R25, R25, R30 ;  /* 0x0000001e19197221 */ /* 0x000fe20000000000 */
[----:B----4-:R-:W-:Y:S02]  /*5f60*/  F2FP.BF16.F32.PACK_AB R53, R54, R51 ;  /* 0x000000333635723e */ /* 0x010fe400000010ff */
[----:B------:R-:W-:-:S03]  /*5f70*/  FADD R34, R36, R9 ;  /* 0x0000000924227221 */ /* 0x000fc60000000000 */
[----:B------:R2:W3:Y:S01]  /*5f80*/  MUFU.EX2 R40, R20 ;  /* 0x0000001400287308 */ /* 0x0004e20000000800 */
[----:B-----5:R-:W-:Y:S01]  /*5f90*/  @!P3 FMUL R8, R8, R8 ;  /* 0x000000080808b220 */ /* 0x020fe20000400000 */
[----:B------:R-:W-:-:S03]  /*5fa0*/  FADD R27, R27, R34 ;  /* 0x000000221b1b7221 */ /* 0x000fc60000000000 */
[----:B------:R-:W-:Y:S01]  /*5fb0*/  FADD R35, R37, R8 ;  /* 0x0000000825237221 */ /* 0x000fe20000000000 */
[----:B------:R-:W-:Y:S01]  /*5fc0*/  F2FP.BF16.F32.PACK_AB R54, R8, R9 ;  /* 0x000000090836723e */ /* 0x000fe200000010ff */
[----:B--2---:R-:W-:Y:S02]  /*5fd0*/  FADD R20, R24, R11 ;  /* 0x0000000b18147221 */ /* 0x004fe40000000000 */
[----:B------:R-:W-:Y:S01]  /*5fe0*/  FADD R28, R28, R35 ;  /* 0x000000231c1c7221 */ /* 0x000fe20000000000 */
[----:B-1----:R-:W-:Y:S01]  /*5ff0*/  @!P5 FMUL R13, R13, R13 ;  /* 0x0000000d0d0dd220 */ /* 0x002fe20000400000 */
[----:B------:R-:W-:Y:S01]  /*6000*/  F2FP.BF16.F32.PACK_AB R24, R15, R24 ;  /* 0x000000180f18723e */ /* 0x000fe200000010ff */
[----:B------:R-:W-:Y:S01]  /*6010*/  FADD R20, R20, R31 ;  /* 0x0000001f14147221 */ /* 0x000fe20000000000 */
[----:B------:R-:W-:Y:S01]  /*6020*/  FADD R25, R25, R28 ;  /* 0x0000001c19197221 */ /* 0x000fe20000000000 */
[----:B------:R-:W-:Y:S01]  /*6030*/  SHF.L.U32 R28, R19, 0x1f, RZ ;  /* 0x0000001f131c7819 */ /* 0x000fe200000006ff */
[----:B------:R-:W-:Y:S01]  /*6040*/  FMUL R72, R72, R13 ;  /* 0x0000000d48487220 */ /* 0x000fe20000400000 */
[----:B------:R-:W-:Y:S01]  /*6050*/  FADD R20, R20, R27 ;  /* 0x0000001b14147221 */ /* 0x000fe20000000000 */
[----:B---3--:R-:W-:Y:S01]  /*6060*/  @!P2 FMUL R40, R40, R40 ;  /* 0x000000282828a220 */ /* 0x008fe20000400000 */
[----:B------:R1:W2:Y:S01]  /*6070*/  SYNCS.PHASECHK.TRANS64.TRYWAIT P2, [UR6+0xca00], R28 ;  /* 0x00ca001cff0075a7 */ /* 0x0002a20008040146 */
[----:B------:R-:W-:Y:S01]  /*6080*/  F2FP.BF16.F32.PACK_AB R27, R83, R82 ;  /* 0x00000052531b723e */ /* 0x000fe200000010ff */
[----:B------:R-:W-:Y:S01]  /*6090*/  FADD R20, R20, R25 ;  /* 0x0000001914147221 */ /* 0x000fe20000000000 */
[----:B------:R-:W-:Y:S01]  /*60a0*/  F2FP.BF16.F32.PACK_AB R25, R81, R80 ;  /* 0x000000505119723e */ /* 0x000fe200000010ff */
[----:B------:R-:W-:Y:S01]  /*60b0*/  FFMA R5, R40, R5, R41 ;  /* 0x0000000528057223 */ /* 0x000fe20000000029 */
[----:B------:R-:W-:Y:S01]  /*60c0*/  FMUL R74, R74, R40 ;  /* 0x000000284a4a7220 */ /* 0x000fe20000400000 */
        /* <DEDUP_REMOVED lines=12> */
[----:B------:R-:W-:Y:S01]  /*6190*/  F2FP.BF16.F32.PACK_AB R81, R39, R38 ;  /* 0x000000262751723e */ /* 0x000fe200000010ff */
        /* <DEDUP_REMOVED lines=13> */
[----:B------:R-:W-:Y:S01]  /*6270*/  F2FP.BF16.F32.PACK_AB R83, R43, R42 ;  /* 0x0000002a2b53723e */ /* 0x000fe200000010ff */
[----:B-1----:R-:W-:Y:S06]  /*6280*/  @!P0 BRA `(.L_x_41) ;  /* 0x0000000000048947 */ /* 0x002fec0003800000 */
[----:B------:R-:W-:Y:S01]  /*6290*/  BPT.TRAP 0x1 ;  /* 0x000000040000795c */ /* 0x000fe20000300000 */
.L_x_41:
[----:B--2---:R-:W-:Y:S05]  /*62a0*/  @P2 BRA `(.L_x_42) ;  /* 0x0000000000082947 */ /* 0x004fea0003800000 */
[----:B------:R-:W1:Y:S02]  /*62b0*/  SYNCS.PHASECHK.TRANS64.TRYWAIT P2, [UR6+0xca00], R28 ;  /* 0x00ca001cff0075a7 */ /* 0x000e640008040146 */
[----:B-1----:R-:W-:Y:S05]  /*62c0*/  @!P2 BRA `(.L_x_43) ;  /* 0x0000003800b0a947 */ /* 0x002fea0003800000 */
.L_x_42:
        /* <DEDUP_REMOVED lines=72> */
.L_x_44:
[----:B------:R-:W-:-:S04]  /*6750*/  ULEA UR6, UR17, UR45, 0x3 ;  /* 0x0000002d11067291 */ /* 0x000fc8000f8e183f */
[----:B------:R-:W-:-:S04]  /*6760*/  UIADD3 UR6, UR6, 0xca28, URZ ;  /* 0x0000ca2806067890 */ /* 0x000fc8000fffe03f */
[----:B------:R-:W-:-:S09]  /*6770*/  UPRMT UR6, URZ, 0x654, UR6 ;  /* 0x000006543f067896 */ /* 0x000fd20008000006 */
[----:B------:R-:W-:Y:S01]  /*6780*/  SYNCS.ARRIVE.TRANS64.RED.A1T0 RZ, [UR6], RZ ;  /* 0x000000ffffff79a7 */ /* 0x000fe20008100406 */
[----:B------:R-:W-:Y:S05]  /*6790*/  @P1 BRA `(.L_x_45) ;  /* 0x0000000000041947 */ /* 0x000fea0003800000 */
[----:B------:R-:W-:Y:S01]  /*67a0*/  BPT.TRAP 0x1 ;  /* 0x000000040000795c */ /* 0x000fe20000300000 */
.L_x_45:
[----:B------:R-:W-:-:S04]  /*67b0*/  UIADD3 UR17, UR17, 0x1, URZ ;  /* 0x0000000111117890 */ /* 0x000fc8000fffe03f */
[----:B------:R-:W-:-:S04]  /*67c0*/  UISETP.NE.AND UP0, UPT, UR17, 0x5, UPT ;  /* 0x000000051100788c */ /* 0x000fc8000bf05270 */
[----:B------:R-:W-:Y:S01]  /*67d0*/  USEL UR17, UR17, URZ, UP0 ;  /* 0x0000003f11117287 */ /* 0x000fe20008000000 */
[----:B------:R-:W-:Y:S11]  /*67e0*/  @!P0 BRA `(.L_x_46) ;  /* 0x0000000000048947 */ /* 0x000ff60003800000 */
[----:B------:R-:W-:Y:S01]  /*67f0*/  BPT.TRAP 0x1 ;  /* 0x000000040000795c */ /* 0x000fe20000300000 */
.L_x_46:
[----:B------:R-:W-:-:S04]  /*6800*/  ULEA UR6, UR17, UR45, 0x3 ;  /* 0x0000002d11067291 */ /* 0x000fc8000f8e183f */
[----:B------:R-:W-:-:S04]  /*6810*/  UIADD3 UR6, UR6, 0xca28, URZ ;  /* 0x0000ca2806067890 */ /* 0x000fc8000fffe03f */
[----:B------:R-:W-:-:S09]  /*6820*/  UPRMT UR6, URZ, 0x654, UR6 ;  /* 0x000006543f067896 */ /* 0x000fd20008000006 */
[----:B------:R-:W-:Y:S01]  /*6830*/  SYNCS.ARRIVE.TRANS64.RED.A1T0 RZ, [UR6], RZ ;  /* 0x000000ffffff79a7 */ /* 0x000fe20008100406 */
[----:B------:R-:W-:Y:S05]  /*6840*/  @P1 BRA `(.L_x_47) ;  /* 0x0000000000041947 */ /* 0x000fea0003800000 */
[----:B------:R-:W-:Y:S01]  /*6850*/  BPT.TRAP 0x1 ;  /* 0x000000040000795c */ /* 0x000fe20000300000 */
.L_x_47:
[----:B------:R-:W-:Y:S01]  /*6860*/  UIADD3 UR10, UR10, 0x1, URZ ;  /* 0x000000010a0a7890 */ /* 0x000fe2000fffe03f */
[C---:B------:R-:W-:Y:S01]  /*6870*/  ISETP.GT.AND P2, PT, R7.reuse, 0x1, PT ;  /* 0x000000010700780c */ /* 0x040fe20003f44270 */
[----:B------:R-:W-:Y:S01]  /*6880*/  UIADD3 UR17, UR17, 0x1, URZ ;  /* 0x0000000111117890 */ /* 0x000fe2000fffe03f */
[----:B------:R-:W-:Y:S01]  /*6890*/  VIADD R7, R7, 0xffffffff ;  /* 0xffffffff07077836 */ /* 0x000fe20000000000 */
[----:B------:R-:W-:Y:S01]  /*68a0*/  UISETP.NE.AND UP1, UPT, UR10, 0x5, UPT ;  /* 0x000000050a00788c */ /* 0x000fe2000bf25270 */
[----:B------:R-:W-:Y:S01]  /*68b0*/  VIADD R3, R3, 0x40 ;  /* 0x0000004003037836 */ /* 0x000fe20000000000 */
[----:B------:R-:W-:Y:S01]  /*68c0*/  UISETP.NE.AND UP0, UPT, UR17, 0x5, UPT ;  /* 0x000000051100788c */ /* 0x000fe2000bf05270 */
[----:B------:R-:W-:Y:S01]  /*68d0*/  MOV R8, R4 ;  /* 0x0000000400087202 */ /* 0x000fe20000000f00 */
[----:B------:R-:W-:Y:S01]  /*68e0*/  USEL UR6, URZ, 0x1, UP1 ;  /* 0x000000013f067887 */ /* 0x000fe20008800000 */
[----:B-1----:R-:W-:Y:S01]  /*68f0*/  IMAD.MOV.U32 R9, RZ, RZ, R6 ;  /* 0x000000ffff097224 */ /* 0x002fe200078e0006 */
[----:B------:R-:W-:-:S02]  /*6900*/  USEL UR17, UR17, URZ, UP0 ;  /* 0x0000003f11117287 */ /* 0x000fc40008000000 */
[----:B------:R-:W-:Y:S02]  /*6910*/  USEL UR53, UR10, URZ, UP1 ;  /* 0x0000003f0a357287 */ /* 0x000fe40008800000 */
[----:B------:R-:W-:Y:S01]  /*6920*/  LOP3.LUT R19, R19, UR6, RZ, 0x3c, !PT ;  /* 0x0000000613137c12 */ /* 0x000fe2000f8e3cff */
[----:B------:R-:W-:Y:S09]  /*6930*/  @P2 BRA `(.L_x_48) ;  /* 0xffffffe0004c2947 */ /* 0x000ff2000383ffff */
.L_x_37:
[----:B------:R-:W-:-:S04]  /*6940*/  ULOP3.LUT UR4, UR38, 0x1, URZ, 0xfc, !UPT ;  /* 0x0000000126047892 */ /* 0x000fc8000f8efc3f */
[----:B------:R-:W-:-:S06]  /*6950*/  UISETP.NE.AND UP0, UPT, UR4, 0x3, UPT ;  /* 0x000000030400788c */ /* 0x000fcc000bf05270 */
[----:B------:R-:W-:-:S13]  /*6960*/  PLOP3.LUT P2, PT, PT, PT, UP0, 0x80, 0x0 ;  /* 0x000000000000781c */ /* 0x000fda0003f4f008 */
[----:B------:R-:W-:Y:S05]  /*6970*/  @!P2 BRA `(.L_x_49) ;  /* 0x000000000004a947 */ /* 0x000fea0003800000 */
[----:B------:R-:W-:Y:S01]  /*6980*/  BPT.TRAP 0x1 ;  /* 0x000000040000795c */ /* 0x000fe20000300000 */
.L_x_49:
[----:B------:R-:W-:Y:S02]  /*6990*/  UISETP.GT.U32.AND UP0, UPT, UR38, 0x1, UPT ;  /* 0x000000012600788c */ /* 0x000fe4000bf04070 */
[----:B------:R-:W-:-:S04]  /*69a0*/  ULEA UR4, UR36, UR45, 0x3 ;  /* 0x0000002d24047291 */ /* 0x000fc8000f8e183f */
[----:B------:R-:W-:Y:S01]  /*69b0*/  UIADD3 UR4, UR4, 0xca60, URZ ;  /* 0x0000ca6004047890 */ /* 0x000fe2000fffe03f */
[----:B------:R-:W-:-:S03]  /*69c0*/  PLOP3.LUT P2, PT, PT, PT, UP0, 0x80, 0x0 ;  /* 0x000000000000781c */ /* 0x000fc60003f4f008 */
[----:B------:R-:W-:-:S09]  /*69d0*/  UPRMT UR4, URZ, 0x654, UR4 ;  /* 0x000006543f047896 */ /* 0x000fd20008000004 */
[----:B------:R-:W-:Y:S01]  /*69e0*/  SYNCS.ARRIVE.TRANS64.RED.A1T0 RZ, [UR4], RZ ;  /* 0x000000ffffff79a7 */ /* 0x000fe20008100404 */
[----:B------:R-:W-:Y:S05]  /*69f0*/  @P2 BRA `(.L_x_50) ;  /* 0x0000000000042947 */ /* 0x000fea0003800000 */
[----:B------:R-:W-:Y:S01]  /*6a00*/  BPT.TRAP 0x1 ;  /* 0x000000040000795c */ /* 0x000fe20000300000 */
.L_x_50:
[----:B------:R-:W-:Y:S05]  /*6a10*/  @!P0 BRA `(.L_x_51) ;  /* 0x0000000000048947 */ /* 0x000fea0003800000 */
[----:B------:R-:W-:Y:S01]  /*6a20*/  BPT.TRAP 0x1 ;  /* 0x000000040000795c */ /* 0x000fe20000300000 */
.L_x_51:
[----:B------:R-:W-:-:S04]  /*6a30*/  ULEA UR17, UR17, UR45, 0x3 ;  /* 0x0000002d11117291 */ /* 0x000fc8000f8e183f */
[----:B------:R-:W-:-:S04]  /*6a40*/  UIADD3 UR17, UR17, 0xca28, URZ ;  /* 0x0000ca2811117890 */ /* 0x000fc8000fffe03f */
[----:B------:R-:W-:-:S09]  /*6a50*/  UPRMT UR17, URZ, 0x654, UR17 ;  /* 0x000006543f117896 */ /* 0x000fd20008000011 */
[----:B------:R-:W-:Y:S01]  /*6a60*/  SYNCS.ARRIVE.TRANS64.RED.A1T0 RZ, [UR17], RZ ;  /* 0x000000ffffff79a7 */ /* 0x000fe20008100411 */
[----:B------:R-:W-:Y:S05]  /*6a70*/  @P1 BRA `(.L_x_52) ;  /* 0x0000000000041947 */ /* 0x000fea0003800000 */
[----:B------:R-:W-:Y:S01]  /*6a80*/  BPT.TRAP 0x1 ;  /* 0x000000040000795c */ /* 0x000fe20000300000 */
.L_x_52:
[----:B------:R-:W1:Y:S01]  /*6a90*/  SHFL.BFLY PT, R3, R0, 0x1, 0x1f ;  /* 0x0c201f0000037f89 */ /* 0x000e6200000e0000 */
[----:B------:R-:W-:Y:S01]  /*6aa0*/  BSSY B0, `(.L_x_53) ;  /* 0x0000023000007945 */ /* 0x000fe20003800000 */
[----:B------:R-:W-:Y:S02]  /*6ab0*/  IMAD.MOV.U32 R7, RZ, RZ, 0x7f800000 ;  /* 0x7f800000ff077424 */ /* 0x000fe400078e00ff */
[----:B------:R-:W2:Y:S01]  /*6ac0*/  SHFL.BFLY PT, R8, R5, 0x1, 0x1f ;  /* 0x0c201f0005087f89 */ /* 0x000ea200000e0000 */
[----:B------:R-:W-:Y:S02]  /*6ad0*/  IMAD.MOV.U32 R11, RZ, RZ, 0x7f800000 ;  /* 0x7f800000ff0b7424 */ /* 0x000fe400078e00ff */
[----:B-1----:R-:W-:Y:S01]  /*6ae0*/  FADD R3, R3, R0 ;  /* 0x0000000003037221 */ /* 0x002fe20000000000 */
[----:B--2---:R-:W-:-:S04]  /*6af0*/  FADD R15, R8, R5 ;  /* 0x00000005080f7221 */ /* 0x004fc80000000000 */
[----:B------:R-:W1:Y:S01]  /*6b00*/  SHFL.BFLY PT, R10, R3, 0x2, 0x1f ;  /* 0x0c401f00030a7f89 */ /* 0x000e6200000e0000 */
[----:B------:R-:W-:-:S03]  /*6b10*/  MOV R8, 0x3f800000 ;  /* 0x3f80000000087802 */ /* 0x000fc60000000f00 */
[----:B------:R-:W2:Y:S01]  /*6b20*/  SHFL.BFLY PT, R20, R15, 0x2, 0x1f ;  /* 0x0c401f000f147f89 */ /* 0x000ea200000e0000 */
[C---:B-1----:R-:W-:Y:S01]  /*6b30*/  FSETP.NE.AND P0, PT, R3.reuse, -R10, PT ;  /* 0x8000000a0300720b */ /* 0x042fe20003f05000 */
[----:B------:R-:W-:Y:S01]  /*6b40*/  FADD R3, R3, R10 ;  /* 0x0000000a03037221 */ /* 0x000fe20000000000 */
[----:B------:R-:W-:Y:S02]  /*6b50*/  IMAD.MOV.U32 R10, RZ, RZ, 0x3f800000 ;  /* 0x3f800000ff0a7424 */ /* 0x000fe400078e00ff */
[----:B--2---:R-:W-:-:S09]  /*6b60*/  FADD R5, R15, R20 ;  /* 0x000000140f057221 */ /* 0x004fd20000000000 */
[----:B------:R-:W-:Y:S05]  /*6b70*/  @!P0 BRA `(.L_x_54) ;  /* 0x0000000000548947 */ /* 0x000fea0003800000 */
[----:B------:R-:W-:Y:S01]  /*6b80*/  VIADD R0, R3, 0x1800000 ;  /* 0x0180000003007836 */ /* 0x000fe20000000000 */
[----:B------:R-:W-:Y:S04]  /*6b90*/  BSSY B1, `(.L_x_55) ;  /* 0x000000c000017945 */ /* 0x000fe80003800000 */
[----:B------:R-:W-:-:S04]  /*6ba0*/  LOP3.LUT R0, R0, 0x7f800000, RZ, 0xc0, !PT ;  /* 0x7f80000000007812 */ /* 0x000fc800078ec0ff */
[----:B------:R-:W-:-:S13]  /*6bb0*/  ISETP.GT.U32.AND P0, PT, R0, 0x1ffffff, PT ;  /* 0x01ffffff0000780c */ /* 0x000fda0003f04070 */
[----:B------:R-:W-:Y:S05]  /*6bc0*/  @P0 BRA `(.L_x_56) ;  /* 0x0000000000100947 */ /* 0x000fea0003800000 */
[----:B------:R-:W-:-:S07]  /*6bd0*/  MOV R14, 0x6bf0 ;  /* 0x00006bf0000e7802 */ /* 0x000fce0000000f00 */
[----:B------:R-:W-:Y:S05]  /*6be0*/  CALL.REL.NOINC `($__internal_0_$__cuda_sm20_rcp_rn_f32_slowpath) ;  /* 0x0000003400787944 */ /* 0x000fea0003c00000 */
[----:B------:R-:W-:Y:S01]  /*6bf0*/  IMAD.MOV.U32 R8, RZ, RZ, R0 ;  /* 0x000000ffff087224 */ /* 0x000fe200078e0000 */
[----:B------:R-:W-:Y:S06]  /*6c00*/  BRA `(.L_x_57) ;  /* 0x0000000000107947 */ /* 0x000fec0003800000 */
.L_x_56:
[----:B------:R-:W1:Y:S02]  /*6c10*/  MUFU.RCP R8, R3 ;  /* 0x0000000300087308 */ /* 0x000e640000001000 */
[----:B-1----:R-:W-:-:S04]  /*6c20*/  FFMA R0, R3, R8, -1 ;  /* 0xbf80000003007423 */ /* 0x002fc80000000008 */
[----:B------:R-:W-:-:S04]  /*6c30*/  FADD.FTZ R9, -R0, -RZ ;  /* 0x800000ff00097221 */ /* 0x000fc80000010100 */
[----:B------:R-:W-:-:S07]  /*6c40*/  FFMA R8, R8, R9, R8 ;  /* 0x0000000908087223 */ /* 0x000fce0000000008 */
.L_x_57:
[----:B------:R-:W-:Y:S05]  /*6c50*/  BSYNC B1 ;  /* 0x0000000000017941 */ /* 0x000fea0003800000 */
.L_x_55:
[----:B------:R-:W-:Y:S01]  /*6c60*/  FSETP.GEU.AND P0, PT, |R3|, 1.175494350822287508e-38, PT ;  /* 0x008000000300780b */ /* 0x000fe20003f0e200 */
[----:B------:R-:W-:-:S12]  /*6c70*/  ULDC UR4, c[0x0][0x600] ;  /* 0x0001800000047ab9 */ /* 0x000fd80000000800 */
[----:B------:R-:W-:-:S04]  /*6c80*/  @!P0 FMUL R3, R3, 16777216 ;  /* 0x4b80000003038820 */ /* 0x000fc80000400000 */
[----:B------:R-:W1:Y:S02]  /*6c90*/  MUFU.LG2 R0, R3 ;  /* 0x0000000300007308 */ /* 0x000e640000000c00 */
[----:B-1----:R-:W-:-:S04]  /*6ca0*/  @!P0 FADD R0, R0, -24 ;  /* 0xc1c0000000008421 */ /* 0x002fc80000000000 */
[----:B------:R-:W-:-:S04]  /*6cb0*/  FMUL R11, R0, 0.69314718246459960938 ;  /* 0x3f317218000b7820 */ /* 0x000fc80000400000 */
[----:B------:R-:W-:-:S07]  /*6cc0*/  FFMA R11, R4, UR4, R11 ;  /* 0x00000004040b7c23 */ /* 0x000fce000800000b */
.L_x_54:
[----:B------:R-:W-:Y:S05]  /*6cd0*/  BSYNC B0 ;  /* 0x0000000000007941 */ /* 0x000fea0003800000 */
.L_x_53:
[----:B------:R-:W-:Y:S01]  /*6ce0*/  FSETP.NE.AND P0, PT, R15, -R20, PT ;  /* 0x800000140f00720b */ /* 0x000fe20003f05000 */
[----:B------:R-:W-:Y:S01]  /*6cf0*/  ULDC UR4, c[0x0][0x608] ;  /* 0x0001820000047ab9 */ /* 0x000fe20000000800 */
[----:B------:R-:W-:Y:S01]  /*6d00*/  BSSY B0, `(.L_x_58) ;  /* 0x0000025000007945 */ /* 0x000fe20003800000 */
[----:B------:R-:W-:-:S04]  /*6d10*/  FMUL R8, R8, UR4 ;  /* 0x0000000408087c20 */ /* 0x000fc80008400000 */
        /* <DEDUP_REMOVED lines=12> */
[----:B------:R-:W-:Y:S06]  /*6de0*/  @!P0 BRA `(.L_x_59) ;  /* 0x0000000000588947 */ /* 0x000fec0003800000 */
[----:B------:R-:W-:Y:S01]  /*6df0*/  IADD3 R0, R5, 0x1800000, RZ ;  /* 0x0180000005007810 */ /* 0x000fe20007ffe0ff */
[----:B------:R-:W-:Y:S03]  /*6e00*/  BSSY B1, `(.L_x_60) ;  /* 0x000000d000017945 */ /* 0x000fe60003800000 */
[----:B------:R-:W-:-:S04]  /*6e10*/  LOP3.LUT R0, R0, 0x7f800000, RZ, 0xc0, !PT ;  /* 0x7f80000000007812 */ /* 0x000fc800078ec0ff */
[----:B------:R-:W-:-:S13]  /*6e20*/  ISETP.GT.U32.AND P0, PT, R0, 0x1ffffff, PT ;  /* 0x01ffffff0000780c */ /* 0x000fda0003f04070 */
[----:B------:R-:W-:Y:S05]  /*6e30*/  @P0 BRA `(.L_x_61) ;  /* 0x0000000000140947 */ /* 0x000fea0003800000 */
[----:B------:R-:W-:Y:S01]  /*6e40*/  IMAD.MOV.U32 R3, RZ, RZ, R5 ;  /* 0x000000ffff037224 */ /* 0x000fe200078e0005 */
[----:B------:R-:W-:-:S07]  /*6e50*/  MOV R14, 0x6e70 ;  /* 0x00006e70000e7802 */ /* 0x000fce0000000f00 */
[----:B------:R-:W-:Y:S05]  /*6e60*/  CALL.REL.NOINC `($__internal_0_$__cuda_sm20_rcp_rn_f32_slowpath) ;  /* 0x0000003000d87944 */ /* 0x000fea0003c00000 */
[----:B------:R-:W-:Y:S01]  /*6e70*/  IMAD.MOV.U32 R10, RZ, RZ, R0 ;  /* 0x000000ffff0a7224 */ /* 0x000fe200078e0000 */
[----:B------:R-:W-:Y:S06]  /*6e80*/  BRA `(.L_x_62) ;  /* 0x0000000000107947 */ /* 0x000fec0003800000 */
.L_x_61:
[----:B------:R-:W1:Y:S02]  /*6e90*/  MUFU.RCP R10, R5 ;  /* 0x00000005000a7308 */ /* 0x000e640000001000 */
[----:B-1----:R-:W-:-:S04]  /*6ea0*/  FFMA R0, R5, R10, -1 ;  /* 0xbf80000005007423 */ /* 0x002fc8000000000a */
[----:B------:R-:W-:-:S04]  /*6eb0*/  FADD.FTZ R3, -R0, -RZ ;  /* 0x800000ff00037221 */ /* 0x000fc80000010100 */
[----:B------:R-:W-:-:S07]  /*6ec0*/  FFMA R10, R10, R3, R10 ;  /* 0x000000030a0a7223 */ /* 0x000fce000000000a */
.L_x_62:
[----:B------:R-:W-:Y:S05]  /*6ed0*/  BSYNC B1 ;  /* 0x0000000000017941 */ /* 0x000fea0003800000 */
.L_x_60:
[----:B------:R-:W-:Y:S01]  /*6ee0*/  FSETP.GEU.AND P0, PT, |R5|, 1.175494350822287508e-38, PT ;  /* 0x008000000500780b */ /* 0x000fe20003f0e200 */
[----:B------:R-:W-:-:S12]  /*6ef0*/  ULDC UR4, c[0x0][0x600] ;  /* 0x0001800000047ab9 */ /* 0x000fd80000000800 */
[----:B------:R-:W-:-:S04]  /*6f00*/  @!P0 FMUL R5, R5, 16777216 ;  /* 0x4b80000005058820 */ /* 0x000fc80000400000 */
[----:B------:R-:W1:Y:S02]  /*6f10*/  MUFU.LG2 R0, R5 ;  /* 0x0000000500007308 */ /* 0x000e640000000c00 */
[----:B-1----:R-:W-:-:S04]  /*6f20*/  @!P0 FADD R0, R0, -24 ;  /* 0xc1c0000000008421 */ /* 0x002fc80000000000 */
[----:B------:R-:W-:-:S04]  /*6f30*/  FMUL R7, R0, 0.69314718246459960938 ;  /* 0x3f31721800077820 */ /* 0x000fc80000400000 */
[----:B------:R-:W-:-:S07]  /*6f40*/  FFMA R7, R6, UR4, R7 ;  /* 0x0000000406077c23 */ /* 0x000fce0008000007 */
.L_x_59:
[----:B------:R-:W-:Y:S05]  /*6f50*/  BSYNC B0 ;  /* 0x0000000000007941 */ /* 0x000fea0003800000 */
.L_x_58:
[----:B------:R-:W-:Y:S01]  /*6f60*/  SHF.L.U32 R0, R22, 0x1f, RZ ;  /* 0x0000001f16007819 */ /* 0x000fe200000006ff */
[----:B------:R-:W-:Y:S01]  /*6f70*/  UISETP.NE.AND UP0, UPT, UR52, 0x1, UPT ;  /* 0x000000013400788c */ /* 0x000fe2000bf05270 */
[----:B------:R-:W-:Y:S01]  /*6f80*/  LOP3.LUT P0, R23, R2, 0x3, RZ, 0xc0, !PT ;  /* 0x0000000302177812 */ /* 0x000fe2000780c0ff */
[----:B------:R-:W-:Y:S01]  /*6f90*/  UISETP.NE.AND UP1, UPT, UR52, 0x2, UPT ;  /* 0x000000023400788c */ /* 0x000fe2000bf25270 */
[----:B------:R-:W1:Y:S01]  /*6fa0*/  SYNCS.PHASECHK.TRANS64.TRYWAIT P1, [UR16+0x8], R0 ;  /* 0x00000800ff0075a7 */ /* 0x000e620008020150 */
[----:B------:R-:W-:Y:S01]  /*6fb0*/  ULDC UR4, c[0x0][0x608] ;  /* 0x0001820000047ab9 */ /* 0x000fe20000000800 */
[----:B------:R-:W-:Y:S01]  /*6fc0*/  USHF.L.U32 UR42, UR42, 0x6, URZ ;  /* 0x000000062a2a7899 */ /* 0x000fe2000800063f */
[----:B------:R-:W-:-:S05]  /*6fd0*/  FMUL R10, R10, UR4 ;  /* 0x000000040a0a7c20 */ /* 0x000fca0008400000 */
[----:B------:R-:W-:Y:S02]  /*6fe0*/  @!UP0 ULOP3.LUT UP2, URZ, UR36, 0x2, URZ, 0xc0, !UPT ;  /* 0x00000002243f8892 */ /* 0x000fe4000f84c03f */
[----:B------:R-:W-:Y:S02]  /*6ff0*/  @!UP0 ULOP3.LUT UR36, UR36, 0x1, URZ, 0xc0, !UPT ;  /* 0x0000000124248892 */ /* 0x000fe4000f8ec03f */
[----:B------:R-:W-:Y:S02]  /*7000*/  @!UP0 USEL UR5, URZ, 0x1, UP2 ;  /* 0x000000013f058887 */ /* 0x000fe40009000000 */
[----:B------:R-:W-:Y:S02]  /*7010*/  @!UP1 UIADD3 UR6, UR36, 0x1, URZ ;  /* 0x0000000124069890 */ /* 0x000fe4000fffe03f */
[----:B------:R-:W-:Y:S02]  /*7020*/  @!UP0 ULOP3.LUT UR37, UR37, UR5, URZ, 0x3c, !UPT ;  /* 0x0000000525258292 */ /* 0x000fe4000f8e3c3f */
[----:B------:R-:W-:-:S02]  /*7030*/  @!UP1 UISETP.GT.U32.AND UP2, UPT, UR6, 0x1, UPT ;  /* 0x000000010600988c */ /* 0x000fc4000bf44070 */
[----:B------:R-:W-:Y:S02]  /*7040*/  @!UP1 ULOP3.LUT UR36, UR36, 0x1, URZ, 0xc, !UPT ;  /* 0x0000000124249892 */ /* 0x000fe4000f8e0c3f */
[----:B------:R-:W-:-:S04]  /*7050*/  @!UP1 USEL UR5, URZ, 0x1, !UP2 ;  /* 0x000000013f059887 */ /* 0x000fc8000d000000 */
[----:B------:R-:W-:Y:S01]  /*7060*/  @!UP1 ULOP3.LUT UR37, UR37, UR5, URZ, 0x3c, !UPT ;  /* 0x0000000525259292 */ /* 0x000fe2000f8e3c3f */
[----:B-1----:R-:W-:Y:S11]  /*7070*/  @!P1 BRA `(.L_x_63) ;  /* 0x0000002c005c9947 */ /* 0x002ff60003800000 */
.L_x_129:
[----:B------:R-:W-:Y:S04]  /*7080*/  BSSY B0, `(.L_x_64) ;  /* 0x000001a000007945 */ /* 0x000fe80003800000 */
[----:B------:R-:W-:Y:S05]  /*7090*/  @P0 BRA `(.L_x_65) ;  /* 0x0000000000600947 */ /* 0x000fea0003800000 */
[----:B------:R-:W2:Y:S01]  /*70a0*/  LDC R4, c[0x0][0xa10] ;  /* 0x00028400ff047b82 */ /* 0x000ea20000000800 */
[----:B-1----:R-:W-:Y:S01]  /*70b0*/  LOP3.LUT R0, R2, 0x60, RZ, 0xc0, !PT ;  /* 0x0000006002007812 */ /* 0x002fe200078ec0ff */
[----:B------:R-:W-:Y:S01]  /*70c0*/  IMAD R5, RZ, RZ, -UR50 ;  /* 0x80000032ff057e24 */ /* 0x000fe2000f8e02ff */
[----:B------:R-:W-:Y:S01]  /*70d0*/  SHF.R.U32.HI R3, RZ, 0x2, R2 ;  /* 0x00000002ff037819 */ /* 0x000fe20000011602 */
[----:B------:R-:W-:Y:S01]  /*70e0*/  ULDC UR4, c[0x0][0x288] ;  /* 0x0000a20000047ab9 */ /* 0x000fe20000000800 */
[----:B------:R-:W-:Y:S02]  /*70f0*/  SHF.R.U32.HI R0, RZ, 0x5, R0 ;  /* 0x00000005ff007819 */ /* 0x000fe40000011600 */
[----:B------:R-:W-:Y:S01]  /*7100*/  LOP3.LUT R3, R3, 0x7, RZ, 0xc0, !PT ;  /* 0x0000000703037812 */ /* 0x000fe200078ec0ff */
[----:B------:R-:W1:Y:S01]  /*7110*/  LDC.64 R8, c[0x0][0x688] ;  /* 0x0001a200ff087b82 */ /* 0x000e620000000a00 */
[----:B------:R-:W-:-:S04]  /*7120*/  SHF.L.U32 R0, R0, 0x4, RZ ;  /* 0x0000000400007819 */ /* 0x000fc800000006ff */
[----:B------:R-:W-:Y:S01]  /*7130*/  LOP3.LUT R3, R0, 0xfffffff0, R3, 0xe2, !PT ;  /* 0xfffffff000037812 */ /* 0x000fe200078ee203 */
[----:B--2---:R-:W-:-:S04]  /*7140*/  IMAD R5, R4, R5, UR49 ;  /* 0x0000003104057e24 */ /* 0x004fc8000f8e0205 */
[----:B-1----:R-:W-:Y:S02]  /*7150*/  IMAD R0, R5, R8, UR42 ;  /* 0x0000002a05007e24 */ /* 0x002fe4000f8e0208 */
[----:B------:R-:W-:Y:S02]  /*7160*/  VIADD R5, R3, UR42 ;  /* 0x0000002a03057c36 */ /* 0x000fe40008000000 */
[----:B------:R-:W-:Y:S02]  /*7170*/  IMAD R0, R9, UR44, R0 ;  /* 0x0000002c09007c24 */ /* 0x000fe4000f8e0200 */
[C---:B------:R-:W-:Y:S01]  /*7180*/  VIADD R4, R5.reuse, 0x8 ;  /* 0x0000000805047836 */ /* 0x040fe20000000000 */
[----:B------:R-:W-:Y:S02]  /*7190*/  ISETP.GE.U32.AND P0, PT, R5, UR4, PT ;  /* 0x0000000405007c0c */ /* 0x000fe4000bf06070 */
[----:B------:R-:W-:Y:S02]  /*71a0*/  IADD3 R3, P2, R3, R0, RZ ;  /* 0x0000000003037210 */ /* 0x000fe40007f5e0ff */
[----:B------:R-:W-:Y:S01]  /*71b0*/  ISETP.GE.U32.AND P1, PT, R4, UR4, PT ;  /* 0x0000000404007c0c */ /* 0x000fe2000bf26070 */
[----:B------:R-:W-:Y:S01]  /*71c0*/  ULDC.64 UR4, c[0x0][0x680] ;  /* 0x0001a00000047ab9 */ /* 0x000fe20000000a00 */
[----:B------:R-:W-:-:S02]  /*71d0*/  LEA.HI.X.SX32 R0, R0, RZ, 0x1, P2 ;  /* 0x000000ff00007211 */ /* 0x000fc400010f0eff */
[----:B------:R-:W-:-:S04]  /*71e0*/  LEA R4, P2, R3, UR4, 0x2 ;  /* 0x0000000403047c11 */ /* 0x000fc8000f8410ff */
[----:B------:R-:W-:-:S05]  /*71f0*/  LEA.HI.X R5, R3, UR5, R0, 0x2, P2 ;  /* 0x0000000503057c11 */ /* 0x000fca00090f1400 */
[----:B------:R2:W-:Y:S04]  /*7200*/  @!P0 STG.E desc[UR56][R4.64], R11 ;  /* 0x0000000b04008986 */ /* 0x0005e8000c101938 */
[----:B------:R2:W-:Y:S02]  /*7210*/  @!P1 STG.E desc[UR56][R4.64+0x20], R7 ;  /* 0x0000200704009986 */ /* 0x0005e4000c101938 */
.L_x_65:
[----:B------:R-:W-:Y:S05]  /*7220*/  BSYNC B0 ;  /* 0x0000000000007941 */ /* 0x000fea0003800000 */
.L_x_64:
[----:B------:R-:W-:Y:S01]  /*7230*/  ULDC.64 UR4, c[0x0][0x730] ;  /* 0x0001cc0000047ab9 */ /* 0x000fe20000000a00 */
[-C--:B------:R-:W-:Y:S01]  /*7240*/  FMUL R74, R74, R10.reuse ;  /* 0x0000000a4a4a7220 */ /* 0x080fe20000400000 */
[----:B------:R-:W-:Y:S01]  /*7250*/  ISETP.NE.U32.AND P0, PT, RZ, UR4, PT ;  /* 0x00000004ff007c0c */ /* 0x000fe2000bf05070 */
[-C--:B------:R-:W-:Y:S01]  /*7260*/  FMUL R75, R75, R10.reuse ;  /* 0x0000000a4b4b7220 */ /* 0x080fe20000400000 */
[-C--:B------:R-:W-:Y:S01]  /*7270*/  FMUL R78, R78, R10.reuse ;  /* 0x0000000a4e4e7220 */ /* 0x080fe20000400000 */
[-C--:B------:R-:W-:Y:S01]  /*7280*/  FMUL R79, R79, R10.reuse ;  /* 0x0000000a4f4f7220 */ /* 0x080fe20000400000 */
[----:B------:R-:W-:Y:S01]  /*7290*/  ISETP.NE.AND.EX P0, PT, RZ, UR5, PT, P0 ;  /* 0x00000005ff007c0c */ /* 0x000fe2000bf05300 */
[-C--:B------:R-:W-:Y:S01]  /*72a0*/  FMUL R66, R66, R10.reuse ;  /* 0x0000000a42427220 */ /* 0x080fe20000400000 */
[-C--:B------:R-:W-:Y:S01]  /*72b0*/  FMUL R67, R67, R10.reuse ;  /* 0x0000000a43437220 */ /* 0x080fe20000400000 */
[-C--:B------:R-:W-:Y:S01]  /*72c0*/  FMUL R70, R70, R10.reuse ;  /* 0x0000000a46467220 */ /* 0x080fe20000400000 */
[-C--:B------:R-:W-:Y:S01]  /*72d0*/  FMUL R71, R71, R10.reuse ;  /* 0x0000000a47477220 */ /* 0x080fe20000400000 */
[-C--:B------:R-:W-:Y:S01]  /*72e0*/  FMUL R29, R58, R10.reuse ;  /* 0x0000000a3a1d7220 */ /* 0x080fe20000400000 */
[-C--:B------:R-:W-:Y:S01]  /*72f0*/  FMUL R28, R59, R10.reuse ;  /* 0x0000000a3b1c7220 */ /* 0x080fe20000400000 */
[-C--:B------:R-:W-:Y:S01]  /*7300*/  FMUL R33, R62, R10.reuse ;  /* 0x0000000a3e217220 */ /* 0x080fe20000400000 */
[----:B------:R-:W-:-:S05]  /*7310*/  FMUL R32, R63, R10 ;  /* 0x0000000a3f207220 */ /* 0x000fca0000400000 */
[----:B------:R-:W-:Y:S05]  /*7320*/  @P0 BRA `(.L_x_66) ;  /* 0x0000000000240947 */ /* 0x000fea0003800000 */
[----:B------:R-:W-:Y:S02]  /*7330*/  ULDC.64 UR4, c[0x0][0x728] ;  /* 0x0001ca0000047ab9 */ /* 0x000fe40000000a00 */
[----:B------:R-:W-:-:S04]  /*7340*/  ISETP.NE.U32.AND P0, PT, RZ, UR4, PT ;  /* 0x00000004ff007c0c */ /* 0x000fc8000bf05070 */
[----:B------:R-:W-:-:S13]  /*7350*/  ISETP.NE.AND.EX P0, PT, RZ, UR5, PT, P0 ;  /* 0x00000005ff007c0c */ /* 0x000fda000bf05300 */
[----:B------:R-:W-:Y:S05]  /*7360*/  @!P0 BRA `(.L_x_67) ;  /* 0x00000000000c8947 */ /* 0x000fea0003800000 */
[----:B--2---:R-:W2:Y:S02]  /*7370*/  LDC.64 R4, c[0x0][0x728] ;  /* 0x0001ca00ff047b82 */ /* 0x004ea40000000a00 */
[----:B--2---:R3:W5:Y:S01]  /*7380*/  LDG.E R18, desc[UR56][R4.64] ;  /* 0x0000003804127981 */ /* 0x004762000c1e1900 */
[----:B------:R-:W-:Y:S05]  /*7390*/  BRA `(.L_x_66) ;  /* 0x0000000000087947 */ /* 0x000fea0003800000 */
.L_x_67:
[----:B------:R-:W-:Y:S02]  /*73a0*/  ULDC UR4, c[0x0][0x720] ;  /* 0x0001c80000047ab9 */ /* 0x000fe40000000800 */
[----:B------:R-:W-:-:S07]  /*73b0*/  IMAD.U32 R18, RZ, RZ, UR4 ;  /* 0x00000004ff127e24 */ /* 0x000fce000f8e00ff */
.L_x_66:
[----:B-1----:R-:W-:-:S04]  /*73c0*/  MOV R0, RZ ;  /* 0x000000ff00007202 */ /* 0x002fc80000000f00 */
[----:B------:R-:W-:-:S13]  /*73d0*/  LOP3.LUT P0, RZ, R0, 0x9f, RZ, 0xc0, !PT ;  /* 0x0000009f00ff7812 */ /* 0x000fda000780c0ff */
[----:B------:R-:W-:Y:S05]  /*73e0*/  @!P0 BRA `(.L_x_68) ;  /* 0x0000000000408947 */ /* 0x000fea0003800000 */
[----:B------:R-:W-:Y:S01]  /*73f0*/  MOV R0, 0x0 ;  /* 0x0000000000007802 */ /* 0x000fe20000000f00 */
[----:B------:R-:W-:Y:S01]  /*7400*/  ULDC.64 UR4, c[0x4][0x70] ;  /* 0x01001c0000047ab9 */ /* 0x000fe20000000a00 */
[----:B------:R-:W-:Y:S01]  /*7410*/  ULDC.64 UR6, c[0x4][0x8] ;  /* 0x0100020000067ab9 */ /* 0x000fe20000000a00 */
[----:B--23--:R-:W-:Y:S01]  /*7420*/  MOV R4, UR4 ;  /* 0x0000000400047c02 */ /* 0x00cfe20008000f00 */
[----:B------:R1:W2:Y:S01]  /*7430*/  LDC.64 R14, c[0x4][R0] ;  /* 0x01000000000e7b82 */ /* 0x0002a20000000a00 */
[----:B------:R-:W-:Y:S01]  /*7440*/  IMAD.U32 R5, RZ, RZ, UR5 ;  /* 0x00000005ff057e24 */ /* 0x000fe2000f8e00ff */
[----:B------:R-:W-:Y:S01]  /*7450*/  ULDC.64 UR4, c[0x4][0x78] ;  /* 0x01001e0000047ab9 */ /* 0x000fe20000000a00 */
[----:B------:R-:W-:Y:S01]  /*7460*/  MOV R10, UR6 ;  /* 0x00000006000a7c02 */ /* 0x000fe20008000f00 */
[----:B------:R-:W-:Y:S01]  /*7470*/  IMAD.U32 R6, RZ, RZ, UR4 ;  /* 0x00000004ff067e24 */ /* 0x000fe2000f8e00ff */
[----:B------:R-:W-:Y:S01]  /*7480*/  MOV R13, RZ ;  /* 0x000000ff000d7202 */ /* 0x000fe20000000f00 */
[----:B------:R-:W-:-:S02]  /*7490*/  IMAD.U32 R7, RZ, RZ, UR5 ;  /* 0x00000005ff077e24 */ /* 0x000fc4000f8e00ff */
[----:B------:R-:W-:Y:S02]  /*74a0*/  IMAD.U32 R11, RZ, RZ, UR7 ;  /* 0x00000007ff0b7e24 */ /* 0x000fe4000f8e00ff */
[----:B------:R-:W-:Y:S02]  /*74b0*/  IMAD.MOV.U32 R8, RZ, RZ, 0x70 ;  /* 0x00000070ff087424 */ /* 0x000fe400078e00ff */
[----:B-1----:R-:W-:-:S07]  /*74c0*/  IMAD.MOV.U32 R12, RZ, RZ, 0x1 ;  /* 0x00000001ff0c7424 */ /* 0x002fce00078e00ff */
[----:B------:R-:W-:-:S07]  /*74d0*/  LEPC R20, `(.L_x_68) ;  /* 0x000000001014794e */ /* 0x000fce0000000000 */
[----:B--2--5:R-:W-:Y:S05]  /*74e0*/  CALL.ABS.NOINC R14 ;  /* 0x000000000e007343 */ /* 0x024fea0003c00000 */
.L_x_68:
[----:B------:R-:W-:Y:S02]  /*74f0*/  IMAD.U32 R24, RZ, RZ, UR45 ;  /* 0x0000002dff187e24 */ /* 0x000fe4000f8e00ff */
[----:B------:R-:W-:-:S04]  /*7500*/  IMAD.U32 R3, RZ, RZ, UR52 ;  /* 0x00000034ff037e24 */ /* 0x000fc8000f8e00ff */
[----:B------:R-:W-:-:S04]  /*7510*/  IMAD R24, R3, 0x1100, R24 ;  /* 0x0000110003187824 */ /* 0x000fc800078e0218 */
[----:B------:R-:W-:-:S05]  /*7520*/  VIADD R25, R24, 0x9700 ;  /* 0x0000970018197836 */ /* 0x000fca0000000000 */
        /* <DEDUP_REMOVED lines=9> */
[----:B------:R-:W-:Y:S01]  /*75c0*/  IMAD.U32 R6, RZ, RZ, UR6 ;  /* 0x00000006ff067e24 */ /* 0x000fe2000f8e00ff */
[----:B------:R-:W-:Y:S01]  /*75d0*/  MOV R10, UR4 ;  /* 0x00000004000a7c02 */ /* 0x000fe20008000f00 */
[----:B------:R-:W-:Y:S01]  /*75e0*/  IMAD.U32 R7, RZ, RZ, UR7 ;  /* 0x00000007ff077e24 */ /* 0x000fe2000f8e00ff */
[----:B------:R-:W-:Y:S01]  /*75f0*/  MOV R13, RZ ;  /* 0x000000ff000d7202 */ /* 0x000fe20000000f00 */
[----:B------:R-:W-:-:S02]  /*7600*/  IMAD.U32 R11, RZ, RZ, UR5 ;  /* 0x00000005ff0b7e24 */ /* 0x000fc4000f8e00ff */
[----:B------:R-:W-:Y:S02]  /*7610*/  IMAD.MOV.U32 R8, RZ, RZ, 0x70 ;  /* 0x00000070ff087424 */ /* 0x000fe400078e00ff */
[----:B-1----:R-:W-:-:S07]  /*7620*/  IMAD.MOV.U32 R12, RZ, RZ, 0x1 ;  /* 0x00000001ff0c7424 */ /* 0x002fce00078e00ff */
[----:B------:R-:W-:-:S07]  /*7630*/  LEPC R20, `(.L_x_69) ;  /* 0x000000001014794e */ /* 0x000fce0000000000 */
[----:B--2--5:R-:W-:Y:S05]  /*7640*/  CALL.ABS.NOINC R14 ;  /* 0x000000000e007343 */ /* 0x024fea0003c00000 */
.L_x_69:
[C---:B------:R-:W-:Y:S01]  /*7650*/  IMAD.SHL.U32 R0, R2.reuse, 0x8, RZ ;  /* 0x0000000802007824 */ /* 0x040fe200078e00ff */
[----:B------:R-:W-:Y:S01]  /*7660*/  ULDC.64 UR4, c[0x0][0x730] ;  /* 0x0001cc0000047ab9 */ /* 0x000fe20000000a00 */
[----:B------:R-:W-:Y:S01]  /*7670*/  IMAD.SHL.U32 R3, R2, 0x10, RZ ;  /* 0x0000001002037824 */ /* 0x000fe200078e00ff */
[----:B------:R-:W-:Y:S01]  /*7680*/  ISETP.NE.U32.AND P0, PT, RZ, UR4, PT ;  /* 0x00000004ff007c0c */ /* 0x000fe2000bf05070 */
[----:B------:R-:W-:Y:S01]  /*7690*/  ULDC UR4, c[0x0][0x720] ;  /* 0x0001c80000047ab9 */ /* 0x000fe20000000800 */
[----:B------:R-:W-:Y:S02]  /*76a0*/  LOP3.LUT R0, R0, 0x300, RZ, 0xc0, !PT ;  /* 0x0000030000007812 */ /* 0x000fe400078ec0ff */
[----:B--23--:R-:W-:Y:S02]  /*76b0*/  SHF.R.U32.HI R5, RZ, 0x1, R2 ;  /* 0x00000001ff057819 */ /* 0x00cfe40000011602 */
[----:B------:R-:W-:Y:S02]  /*76c0*/  LEA R23, R23, R0, 0x4 ;  /* 0x0000000017177211 */ /* 0x000fe400078e20ff */
[----:B------:R-:W-:-:S02]  /*76d0*/  LOP3.LUT R0, R2, 0x7f, RZ, 0xc0, !PT ;  /* 0x0000007f02007812 */ /* 0x000fc400078ec0ff */
[C---:B------:R-:W-:Y:S02]  /*76e0*/  LOP3.LUT R4, R3.reuse, 0x40, RZ, 0xc0, !PT ;  /* 0x0000004003047812 */ /* 0x040fe400078ec0ff */
[----:B------:R-:W-:Y:S01]  /*76f0*/  ISETP.NE.AND.EX P0, PT, RZ, UR5, PT, P0 ;  /* 0x00000005ff007c0c */ /* 0x000fe2000bf05300 */
[----:B------:R-:W-:Y:S01]  /*7700*/  VIADD R0, R0, 0x1f ;  /* 0x0000001f00007836 */ /* 0x000fe20000000000 */
[----:B------:R-:W-:Y:S01]  /*7710*/  LOP3.LUT R4, R4, 0x8, R5, 0xf8, !PT ;  /* 0x0000000804047812 */ /* 0x000fe200078ef805 */
[----:B------:R-:W-:Y:S01]  /*7720*/  IMAD.SHL.U32 R5, R2, 0x2, RZ ;  /* 0x0000000202057824 */ /* 0x000fe200078e00ff */
[----:B-----5:R-:W-:Y:S02]  /*7730*/  FSEL R34, R18, UR4, !P0 ;  /* 0x0000000412227c08 */ /* 0x020fe4000c000000 */
[----:B------:R-:W-:Y:S02]  /*7740*/  ISETP.GT.U32.AND P0, PT, R0, 0x3e, PT ;  /* 0x0000003e0000780c */ /* 0x000fe40003f04070 */
[----:B------:R-:W-:Y:S01]  /*7750*/  LOP3.LUT R5, R4, 0x8, R5, 0x78, !PT ;  /* 0x0000000804057812 */ /* 0x000fe200078e7805 */
[-C--:B------:R-:W-:Y:S01]  /*7760*/  FMUL R0, R72, R34.reuse ;  /* 0x0000002248007220 */ /* 0x080fe20000400000 */
[----:B------:R-:W-:Y:S01]  /*7770*/  LOP3.LUT R4, R3, 0x80, RZ, 0xc0, !PT ;  /* 0x0000008003047812 */ /* 0x000fe200078ec0ff */
[-C--:B------:R-:W-:Y:S01]  /*7780*/  FMUL R3, R73, R34.reuse ;  /* 0x0000002249037220 */ /* 0x080fe20000400000 */
[-C--:B------:R-:W-:Y:S01]  /*7790*/  FMUL R6, R76, R34.reuse ;  /* 0x000000224c067220 */ /* 0x080fe20000400000 */
[-C--:B------:R-:W-:Y:S01]  /*77a0*/  FMUL R7, R77, R34.reuse ;  /* 0x000000224d077220 */ /* 0x080fe20000400000 */
[----:B------:R-:W-:Y:S01]  /*77b0*/  IADD3 R23, R5, R23, R4 ;  /* 0x0000001705177210 */ /* 0x000fe20007ffe004 */
[-C--:B------:R-:W-:Y:S01]  /*77c0*/  FMUL R4, R74, R34.reuse ;  /* 0x000000224a047220 */ /* 0x080fe20000400000 */
[-C--:B------:R-:W-:Y:S01]  /*77d0*/  FMUL R5, R75, R34.reuse ;  /* 0x000000224b057220 */ /* 0x080fe20000400000 */
[-C--:B------:R-:W-:Y:S01]  /*77e0*/  FMUL R8, R78, R34.reuse ;  /* 0x000000224e087220 */ /* 0x080fe20000400000 */
[----:B------:R-:W-:Y:S01]  /*77f0*/  FMUL R9, R79, R34 ;  /* 0x000000224f097220 */ /* 0x000fe20000400000 */
[----:B------:R-:W-:-:S02]  /*7800*/  IMAD R25, R23, 0x2, R25 ;  /* 0x0000000217197824 */ /* 0x000fc400078e0219 */
        /* <DEDUP_REMOVED lines=17> */
[----:B------:R-:W-:Y:S01]  /*7920*/  IMAD R23, R23, 0x2, R24 ;  /* 0x0000000217177824 */ /* 0x000fe200078e0218 */
[----:B------:R-:W-:-:S02]  /*7930*/  F2FP.BF16.F32.PACK_AB R37, R5, R4 ;  /* 0x000000040525723e */ /* 0x000fc400000010ff */
[----:B------:R-:W-:Y:S02]  /*7940*/  F2FP.BF16.F32.PACK_AB R38, R7, R6 ;  /* 0x000000060726723e */ /* 0x000fe400000010ff */
[----:B------:R-:W-:Y:S01]  /*7950*/  F2FP.BF16.F32.PACK_AB R39, R9, R8 ;  /* 0x000000080927723e */ /* 0x000fe200000010ff */
[----:B------:R-:W-:Y:S06]  /*7960*/  @P0 BRA `(.L_x_70) ;  /* 0x0000000000040947 */ /* 0x000fec0003800000 */
[----:B------:R-:W-:-:S04]  /*7970*/  DEPBAR.LE SB0, 0x1 ;  /* 0x000080400000791a */ /* 0x000fc80000000000 */
.L_x_70:
[----:B------:R-:W-:Y:S05]  /*7980*/  WARPSYNC.ALL ;  /* 0x0000000000007948 */ /* 0x000fea0003800000 */
[----:B------:R-:W-:Y:S01]  /*7990*/  BAR.SYNC.DEFER_BLOCKING 0x1, 0x80 ;  /* 0x0042000000007b1d */ /* 0x000fe20000010000 */
[----:B------:R-:W-:Y:S02]  /*79a0*/  F2FP.BF16.F32.PACK_AB R4, R10, R11 ;  /* 0x0000000b0a04723e */ /* 0x000fe400000010ff */
[----:B------:R-:W-:Y:S02]  /*79b0*/  F2FP.BF16.F32.PACK_AB R5, R12, R13 ;  /* 0x0000000d0c05723e */ /* 0x000fe400000010ff */
[----:B------:R-:W-:Y:S01]  /*79c0*/  F2FP.BF16.F32.PACK_AB R6, R14, R15 ;  /* 0x0000000f0e06723e */ /* 0x000fe200000010ff */
[----:B------:R-:W-:Y:S01]  /*79d0*/  BSSY B0, `(.L_x_71) ;  /* 0x0000016000007945 */ /* 0x000fe20003800000 */
[----:B------:R-:W-:Y:S01]  /*79e0*/  F2FP.BF16.F32.PACK_AB R7, R20, R21 ;  /* 0x000000151407723e */ /* 0x000fe200000010ff */
[----:B------:R1:W-:Y:S01]  /*79f0*/  STSM.16.M88.4 [R23+0x9700], R36 ;  /* 0x0097002417007844 */ /* 0x0003e20000000200 */
[----:B------:R-:W-:Y:S01]  /*7a00*/  @!PT LDS RZ, [RZ] ;  /* 0x00000000fffff984 */ /* 0x000fe20000000800 */
[----:B------:R-:W-:Y:S01]  /*7a10*/  @!PT LDS RZ, [RZ] ;  /* 0x00000000fffff984 */ /* 0x000fe20000000800 */
[----:B------:R-:W-:Y:S01]  /*7a20*/  @!PT LDS RZ, [RZ] ;  /* 0x00000000fffff984 */ /* 0x000fe20000000800 */
[----:B------:R-:W-:Y:S01]  /*7a30*/  @!PT LDS RZ, [RZ] ;  /* 0x00000000fffff984 */ /* 0x000fe20000000800 */
[----:B------:R2:W-:Y:S06]  /*7a40*/  MEMBAR.ALL.CTA ;  /* 0x0000000000007992 */ /* 0x0005ec0000008000 */
[----:B--2---:R-:W2:Y:S02]  /*7a50*/  FENCE.VIEW.ASYNC.S ;  /* 0x00000000000073c6 */ /* 0x004ea40000000000 */
[----:B--2---:R-:W-:Y:S06]  /*7a60*/  BAR.SYNC.DEFER_BLOCKING 0x1, 0x80 ;  /* 0x0042000000007b1d */ /* 0x004fec0000010000 */
[----:B------:R-:W-:Y:S05]  /*7a70*/  @P0 BRA `(.L_x_72) ;  /* 0x00000000002c0947 */ /* 0x000fea0003800000 */
[----:B------:R-:W-:Y:S01]  /*7a80*/  R2UR UR40, R24 ;  /* 0x00000000182872ca */ /* 0x000fe200000e0000 */
[----:B------:R-:W-:Y:S02]  /*7a90*/  UIADD3 UR43, -UR50, URZ, URZ ;  /* 0x0000003f322b7290 */ /* 0x000fe4000fffe13f */
[----:B------:R-:W-:Y:S01]  /*7aa0*/  UIADD3 UR6, UP0, UR54, 0x670, URZ ;  /* 0x0000067036067890 */ /* 0x000fe2000ff1e03f */
[----:B------:R-:W-:Y:S01]  /*7ab0*/  ULDC UR4, c[0x0][0xa10] ;  /* 0x0002840000047ab9 */ /* 0x000fe20000000800 */
[----:B------:R-:W-:Y:S01]  /*7ac0*/  UMOV UR41, URZ ;  /* 0x0000003f00297c82 */ /* 0x000fe20008000000 */
[----:B------:R-:W-:Y:S02]  /*7ad0*/  UIMAD UR43, UR4, UR43, UR49 ;  /* 0x0000002b042b72a4 */ /* 0x000fe4000f8e0231 */
[----:B------:R-:W-:-:S05]  /*7ae0*/  UIADD3.X UR7, URZ, UR55, URZ, UP0, !UPT ;  /* 0x000000373f077290 */ /* 0x000fca00087fe43f */
[----:B------:R-:W-:-:S09]  /*7af0*/  UIADD3 UR40, UR40, 0x9700, URZ ;  /* 0x0000970028287890 */ /* 0x000fd2000fffe03f */
[----:B------:R2:W-:Y:S01]  /*7b00*/  UTMASTG.4D [UR40], [UR6] ;  /* 0x00000028060073b5 */ /* 0x0005e20008018000 */
[----:B------:R0:W-:Y:S01]  /*7b10*/  UTMACMDFLUSH ;  /* 0x00000000000079b7 */ /* 0x0001e20000000000 */
[----:B--2---:R-:W-:-:S04]  /*7b20*/  DEPBAR.LE SB0, 0x1 ;  /* 0x000080400000791a */ /* 0x004fc80000000000 */
.L_x_72:
[----:B------:R-:W-:Y:S05]  /*7b30*/  BSYNC B0 ;  /* 0x0000000000007941 */ /* 0x000fea0003800000 */
.L_x_71:
        /* <DEDUP_REMOVED lines=12> */
[----:B---3--:R-:W3:Y:S02]  /*7c00*/  FENCE.VIEW.ASYNC.S ;  /* 0x00000000000073c6 */ /* 0x008ee40000000000 */
[----:B---3--:R-:W-:Y:S06]  /*7c10*/  BAR.SYNC.DEFER_BLOCKING 0x1, 0x80 ;  /* 0x0042000000007b1d */ /* 0x008fec0000010000 */
[----:B------:R-:W-:Y:S05]  /*7c20*/  @P0 BRA `(.L_x_74) ;  /* 0x00000000002c0947 */ /* 0x000fea0003800000 */
[----:B------:R-:W-:Y:S01]  /*7c30*/  R2UR UR40, R24 ;  /* 0x00000000182872ca */ /* 0x000fe200000e0000 */
[----:B------:R-:W-:Y:S02]  /*7c40*/  UIADD3 UR43, -UR50, URZ, URZ ;  /* 0x0000003f322b7290 */ /* 0x000fe4000fffe13f */
[----:B------:R-:W-:Y:S01]  /*7c50*/  UIADD3 UR6, UP0, UR54, 0x670, URZ ;  /* 0x0000067036067890 */ /* 0x000fe2000ff1e03f */
[----:B------:R-:W-:Y:S01]  /*7c60*/  ULDC UR4, c[0x0][0xa10] ;  /* 0x0002840000047ab9 */ /* 0x000fe20000000800 */
[----:B------:R-:W-:Y:S01]  /*7c70*/  UMOV UR41, 0x10 ;  /* 0x0000001000297882 */ /* 0x000fe20000000000 */
[----:B------:R-:W-:Y:S02]  /*7c80*/  UIMAD UR43, UR4, UR43, UR49 ;  /* 0x0000002b042b72a4 */ /* 0x000fe4000f8e0231 */
[----:B------:R-:W-:-:S05]  /*7c90*/  UIADD3.X UR7, URZ, UR55, URZ, UP0, !UPT ;  /* 0x000000373f077290 */ /* 0x000fca00087fe43f */
[----:B------:R-:W-:-:S09]  /*7ca0*/  UIADD3 UR40, UR40, 0x9f00, URZ ;  /* 0x00009f0028287890 */ /* 0x000fd2000fffe03f */
[----:B------:R3:W-:Y:S01]  /*7cb0*/  UTMASTG.4D [UR40], [UR6] ;  /* 0x00000028060073b5 */ /* 0x0007e20008018000 */
[----:B------:R0:W-:Y:S01]  /*7cc0*/  UTMACMDFLUSH ;  /* 0x00000000000079b7 */ /* 0x0001e20000000000 */
[----:B---3--:R-:W-:-:S04]  /*7cd0*/  DEPBAR.LE SB0, 0x1 ;  /* 0x000080400000791a */ /* 0x008fc80000000000 */
.L_x_74:
[----:B------:R-:W-:Y:S05]  /*7ce0*/  BSYNC B0 ;  /* 0x0000000000007941 */ /* 0x000fea0003800000 */
.L_x_73:
[----:B------:R-:W-:Y:S06]  /*7cf0*/  BAR.SYNC.DEFER_BLOCKING 0x1, 0x80 ;  /* 0x0042000000007b1d */ /* 0x000fec0000010000 */
[----:B------:R-:W-:Y:S01]  /*7d00*/  BSSY B0, `(.L_x_75) ;  /* 0x0000016000007945 */ /* 0x000fe20003800000 */
[----:B------:R3:W-:Y:S01]  /*7d10*/  STSM.16.M88.4 [R25], R8 ;  /* 0x0000000819007844 */ /* 0x0007e20000000200 */
[----:B------:R-:W-:Y:S01]  /*7d20*/  @!PT LDS RZ, [RZ] ;  /* 0x00000000fffff984 */ /* 0x000fe20000000800 */
[----:B------:R-:W-:Y:S01]  /*7d30*/  @!PT LDS RZ, [RZ] ;  /* 0x00000000fffff984 */ /* 0x000fe20000000800 */
[----:B------:R-:W-:Y:S01]  /*7d40*/  @!PT LDS RZ, [RZ] ;  /* 0x00000000fffff984 */ /* 0x000fe20000000800 */
[----:B------:R-:W-:Y:S01]  /*7d50*/  @!PT LDS RZ, [RZ] ;  /* 0x00000000fffff984 */ /* 0x000fe20000000800 */
[----:B------:R4:W-:Y:S06]  /*7d60*/  MEMBAR.ALL.CTA ;  /* 0x0000000000007992 */ /* 0x0009ec0000008000 */
[----:B----4-:R-:W4:Y:S02]  /*7d70*/  FENCE.VIEW.ASYNC.S ;  /* 0x00000000000073c6 */ /* 0x010f240000000000 */
[----:B----4-:R-:W-:Y:S06]  /*7d80*/  BAR.SYNC.DEFER_BLOCKING 0x1, 0x80 ;  /* 0x0042000000007b1d */ /* 0x010fec0000010000 */
[----:B------:R-:W-:Y:S05]  /*7d90*/  @P0 BRA `(.L_x_76) ;  /* 0x0000000000300947 */ /* 0x000fea0003800000 */
[----:B------:R-:W-:Y:S01]  /*7da0*/  R2UR UR8, R24 ;  /* 0x00000000180872ca */ /* 0x000fe200000e0000 */
[----:B------:R-:W-:Y:S02]  /*7db0*/  UIADD3 UR11, -UR50, URZ, URZ ;  /* 0x0000003f320b7290 */ /* 0x000fe4000fffe13f */
[----:B------:R-:W-:Y:S01]  /*7dc0*/  UIADD3 UR6, UP0, UR54, 0x670, URZ ;  /* 0x0000067036067890 */ /* 0x000fe2000ff1e03f */
[----:B------:R-:W-:Y:S01]  /*7dd0*/  ULDC UR4, c[0x0][0xa10] ;  /* 0x0002840000047ab9 */ /* 0x000fe20000000800 */
[----:B------:R-:W-:Y:S01]  /*7de0*/  UMOV UR9, 0x20 ;  /* 0x0000002000097882 */ /* 0x000fe20000000000 */
[----:B------:R-:W-:Y:S02]  /*7df0*/  UIMAD UR11, UR4, UR11, UR49 ;  /* 0x0000000b040b72a4 */ /* 0x000fe4000f8e0231 */
[----:B------:R-:W-:Y:S01]  /*7e00*/  UIADD3.X UR7, URZ, UR55, URZ, UP0, !UPT ;  /* 0x000000373f077290 */ /* 0x000fe200087fe43f */
[----:B------:R-:W-:Y:S01]  /*7e10*/  UMOV UR10, UR42 ;  /* 0x0000002a000a7c82 */ /* 0x000fe20008000000 */
[----:B------:R-:W-:-:S03]  /*7e20*/  UMOV UR12, UR44 ;  /* 0x0000002c000c7c82 */ /* 0x000fc60008000000 */
[----:B------:R-:W-:-:S09]  /*7e30*/  UIADD3 UR8, UR8, 0x9700, URZ ;  /* 0x0000970008087890 */ /* 0x000fd2000fffe03f */
[----:B------:R4:W-:Y:S02]  /*7e40*/  UTMASTG.4D [UR8], [UR6] ;  /* 0x00000008060073b5 */ /* 0x0009e40008018000 */
[----:B----4-:R0:W-:Y:S02]  /*7e50*/  UTMACMDFLUSH ;  /* 0x00000000000079b7 */ /* 0x0101e40000000000 */
.L_x_76:
[----:B------:R-:W-:Y:S05]  /*7e60*/  BSYNC B0 ;  /* 0x0000000000007941 */ /* 0x000fea0003800000 */
.L_x_75:
[----:B------:R-:W-:Y:S01]  /*7e70*/  ULEA UR4, UR52, 0xfffffff8, 0x3 ;  /* 0xfffffff834047891 */ /* 0x000fe2000f8e183f */
[----:B------:R-:W-:-:S04]  /*7e80*/  DEPBAR.LE SB0, 0x0 ;  /* 0x000080000000791a */ /* 0x000fc80000000000 */
[----:B------:R-:W-:Y:S01]  /*7e90*/  ULOP3.LUT UR4, UR4, 0x8, URZ, 0xc0, !UPT ;  /* 0x0000000804047892 */ /* 0x000fe2000f8ec03f */
[----:B------:R-:W-:-:S03]  /*7ea0*/  LOP3.LUT R22, R22, 0x1, RZ, 0x3c, !PT ;  /* 0x0000000116167812 */ /* 0x000fc600078e3cff */
[----:B------:R-:W-:-:S06]  /*7eb0*/  ULOP3.LUT UR4, UR4, 0x18, URZ, 0x3c, !UPT ;  /* 0x0000001804047892 */ /* 0x000fcc000f8e3c3f */
[----:B------:R-:W-:Y:S01]  /*7ec0*/  MOV R0, UR4 ;  /* 0x0000000400007c02 */ /* 0x000fe20008000f00 */
[----:B------:R-:W-:Y:S02]  /*7ed0*/  ULDC UR4, c[0x0][0xc] ;  /* 0x0000030000047ab9 */ /* 0x000fe40000000800 */
[----:B------:R-:W-:Y:S01]  /*7ee0*/  VIADD R17, R17, UR4 ;  /* 0x0000000411117c36 */ /* 0x000fe20008000000 */
[----:B------:R-:W-:Y:S01]  /*7ef0*/  ULDC UR4, c[0x0][0xa00] ;  /* 0x0002800000047ab9 */ /* 0x000fe20000000800 */
[----:B------:R4:W-:Y:S03]  /*7f00*/  SYNCS.ARRIVE.TRANS64.A1T0 RZ, [R0+UR45+0xca90], RZ ;  /* 0x00ca90ff00ff79a7 */ /* 0x0009e6000810002d */
[----:B------:R-:W-:-:S13]  /*7f10*/  ISETP.GE.AND P0, PT, R17, UR4, PT ;  /* 0x0000000411007c0c */ /* 0x000fda000bf06270 */
[----:B----4-:R-:W-:Y:S05]  /*7f20*/  @!P0 BRA `(.L_x_77) ;  /* 0xffffff8c008c8947 */ /* 0x010fea000383ffff */
[----:B------:R-:W-:Y:S05]  /*7f30*/  EXIT ;  /* 0x000000000000794d */ /* 0x000fea0003800000 */
.L_x_6:
[----:B------:R-:W-:-:S08]  /*7f40*/  NOP ;  /* 0x0000000000007918 */ /* 0x000fd00000000000 */
[----:B------:R-:W2:-:S00]  /*7f50*/  USETMAXREG.DEALLOC.CTAPOOL 0x18 ;  /* 0x00000018000079c8 */ /* 0x000e8000080e0500 */
[----:B------:R-:W-:-:S13]  /*7f60*/  PLOP3.LUT P3, PT, PT, PT, UP0, 0x80, 0x0 ;  /* 0x000000000000781c */ /* 0x000fda0003f6f008 */
[----:B--2---:R-:W-:Y:S05]  /*7f70*/  @!P3 BRA `(.L_x_78) ;  /* 0x00000008008cb947 */ /* 0x004fea0003800000 */
[----:B------:R-:W-:-:S13]  /*7f80*/  PLOP3.LUT P2, PT, PT, PT, UP1, 0x80, 0x0 ;  /* 0x000000000000781c */ /* 0x000fda0003f4f018 */
[----:B-1----:R-:W-:Y:S05]  /*7f90*/  @P2 EXIT ;  /* 0x000000000000294d */ /* 0x002fea0003800000 */
[----:B------:R-:W-:Y:S02]  /*7fa0*/  ULDC UR4, c[0x0][0xa00] ;  /* 0x0002800000047ab9 */ /* 0x000fe40000000800 */
[----:B------:R-:W-:-:S13]  /*7fb0*/  ISETP.GE.AND P2, PT, R17, UR4, PT ;  /* 0x0000000411007c0c */ /* 0x000fda000bf46270 */
[----:B------:R-:W-:Y:S05]  /*7fc0*/  @P2 EXIT ;  /* 0x000000000000294d */ /* 0x000fea0003800000 */
[----:B------:R-:W-:Y:S01]  /*7fd0*/  LOP3.LUT P2, RZ, R2, 0x1f, RZ, 0xc0, !PT ;  /* 0x0000001f02ff7812 */ /* 0x000fe2000784c0ff */
[----:B------:R-:W-:Y:S01]  /*7fe0*/  BSSY B0, `(.L_x_79) ;  /* 0x000009b000007945 */ /* 0x000fe20003800000 */
[----:B------:R-:W-:Y:S01]  /*7ff0*/  IMAD.MOV.U32 R4, RZ, RZ, 0x1 ;  /* 0x00000001ff047424 */ /* 0x000fe200078e00ff */
[----:B------:R-:W-:Y:S01]  /*8000*/  MOV R5, 0x1 ;  /* 0x0000000100057802 */ /* 0x000fe20000000f00 */
[----:B------:R-:W-:Y:S01]  /*8010*/  IMAD.MOV.U32 R0, RZ, RZ, RZ ;  /* 0x000000ffff007224 */ /* 0x000fe200078e00ff */
[----:B------:R-:W-:Y:S01]  /*8020*/  PLOP3.LUT P0, PT, P2, P0, PT, 0x2a, 0x0 ;  /* 0x000000000000781c */ /* 0x000fe20001700572 */
[----:B------:R-:W-:Y:S01]  /*8030*/  ULOP3.LUT UR17, UR38, 0x2, URZ, 0xfc, !UPT ;  /* 0x0000000226117892 */ /* 0x000fe2000f8efc3f */
[----:B------:R-:W-:Y:S01]  /*8040*/  ULDC UR20, c[0x0][0xc] ;  /* 0x0000030000147ab9 */ /* 0x000fe20000000800 */
[----:B------:R-:W-:Y:S01]  /*8050*/  ULDC.64 UR18, c[0x0][0x198] ;  /* 0x0000660000127ab9 */ /* 0x000fe20000000a00 */
[----:B------:R-:W-:-:S09]  /*8060*/  ULDC UR21, c[0x0][0xa00] ;  /* 0x0002800000157ab9 */ /* 0x000fd20000000800 */
.L_x_94:
[----:B------:R-:W1:Y:S01]  /*8070*/  LDC R6, c[0x0][0xa04] ;  /* 0x00028100ff067b82 */ /* 0x000e620000000800 */
[----:B------:R-:W-:Y:S01]  /*8080*/  IMAD.MOV.U32 R7, RZ, RZ, R17 ;  /* 0x000000ffff077224 */ /* 0x000fe200078e0011 */
[----:B------:R-:W-:-:S06]  /*8090*/  UMOV UR4, 0xffffffff ;  /* 0xffffffff00047882 */ /* 0x000fcc0000000000 */
[----:B------:R-:W2:Y:S08]  /*80a0*/  LDC R10, c[0x0][0xa10] ;  /* 0x00028400ff0a7b82 */ /* 0x000eb00000000800 */
[----:B------:R-:W3:Y:S01]  /*80b0*/  LDC R13, c[0x0][0xa1c] ;  /* 0x00028700ff0d7b82 */ /* 0x000ee20000000800 */
[----:B-1----:R-:W-:Y:S02]  /*80c0*/  ISETP.NE.AND P2, PT, R6, 0x1, PT ;  /* 0x000000010600780c */ /* 0x002fe40003f45270 */
[----:B--2---:R-:W-:-:S11]  /*80d0*/  ISETP.NE.AND P3, PT, R10, 0x1, PT ;  /* 0x000000010a00780c */ /* 0x004fd60003f65270 */
[----:B------:R-:W1:Y:S01]  /*80e0*/  @P2 LDC.64 R8, c[0x0][0xa08] ;  /* 0x00028200ff082b82 */ /* 0x000e620000000a00 */
[----:B---3--:R-:W-:-:S07]  /*80f0*/  ISETP.NE.AND P4, PT, R13, 0x1, PT ;  /* 0x000000010d00780c */ /* 0x008fce0003f85270 */
[----:B------:R-:W2:Y:S08]  /*8100*/  @P3 LDC R12, c[0x0][0xa14] ;  /* 0x00028500ff0c3b82 */ /* 0x000eb00000000800 */
[----:B------:R-:W3:Y:S08]  /*8110*/  @P3 LDC R11, c[0x0][0xa18] ;  /* 0x00028600ff0b3b82 */ /* 0x000ef00000000800 */
[----:B------:R-:W4:Y:S01]  /*8120*/  @P4 LDC.64 R2, c[0x0][0xa20] ;  /* 0x00028800ff024b82 */ /* 0x000f220000000a00 */
[----:B-1----:R-:W-:-:S05]  /*8130*/  @P2 IMAD.HI.U32 R8, R17, R8, RZ ;  /* 0x0000000811082227 */ /* 0x002fca00078e00ff */
[----:B------:R-:W-:-:S05]  /*8140*/  @P2 SHF.R.U32.HI R7, RZ, R9, R8 ;  /* 0x00000009ff072219 */ /* 0x000fca0000011608 */
[----:B--2---:R-:W-:-:S04]  /*8150*/  @P3 IMAD.HI.U32 R8, R7, R12, RZ ;  /* 0x0000000c07083227 */ /* 0x004fc800078e00ff */
[----:B------:R-:W-:Y:S01]  /*8160*/  IMAD.MOV.U32 R9, RZ, RZ, R7 ;  /* 0x000000ffff097224 */ /* 0x000fe200078e0007 */
[----:B---3--:R-:W-:-:S05]  /*8170*/  @P3 SHF.R.U32.HI R9, RZ, R11, R8 ;  /* 0x0000000bff093219 */ /* 0x008fca0000011608 */
[----:B----4-:R-:W-:-:S04]  /*8180*/  @P4 IMAD.HI.U32 R8, R9, R2, RZ ;  /* 0x0000000209084227 */ /* 0x010fc800078e00ff */
[--C-:B------:R-:W-:Y:S01]  /*8190*/  IMAD.MOV.U32 R2, RZ, RZ, R9.reuse ;  /* 0x000000ffff027224 */ /* 0x100fe200078e0009 */
[----:B------:R-:W-:Y:S01]  /*81a0*/  @P4 SHF.R.U32.HI R2, RZ, R3, R8 ;  /* 0x00000003ff024219 */ /* 0x000fe20000011608 */
[----:B------:R-:W-:-:S03]  /*81b0*/  IMAD.MOV R3, RZ, RZ, -R9 ;  /* 0x000000ffff037224 */ /* 0x000fc600078e0a09 */
[----:B------:R-:W-:Y:S01]  /*81c0*/  IADD3 R2, -R2, RZ, RZ ;  /* 0x000000ff02027210 */ /* 0x000fe20007ffe1ff */
[----:B------:R-:W-:-:S04]  /*81d0*/  IMAD R10, R10, R3, R7 ;  /* 0x000000030a0a7224 */ /* 0x000fc800078e0207 */
[----:B------:R-:W-:Y:S01]  /*81e0*/  IMAD R2, R13, R2, R9 ;  /* 0x000000020d027224 */ /* 0x000fe200078e0209 */
[----:B------:R-:W-:Y:S06]  /*81f0*/  BRA.DIV UR4, `(.L_x_80) ;  /* 0x0000001e04147947 */ /* 0x000fec000b800000 */
[----:B------:R-:W-:-:S13]  /*8200*/  ELECT P6, URZ, PT ;  /* 0x00000000003f782f */ /* 0x000fda00038c0000 */
.L_x_132:
[----:B------:R-:W-:Y:S01]  /*8210*/  IMAD.MOV R3, RZ, RZ, -R7 ;  /* 0x000000ffff037224 */ /* 0x000fe200078e0a07 */
[----:B------:R-:W-:Y:S03]  /*8220*/  BSSY B1, `(.L_x_81) ;  /* 0x0000034000017945 */ /* 0x000fe60003800000 */
[----:B------:R-:W-:Y:S01]  /*8230*/  IMAD R3, R6, R3, R17 ;  /* 0x0000000306037224 */ /* 0x000fe200078e0211 */
[----:B------:R-:W-:-:S03]  /*8240*/  MOV R6, RZ ;  /* 0x000000ff00067202 */ /* 0x000fc60000000f00 */
[----:B------:R-:W-:Y:S01]  /*8250*/  IMAD.SHL.U32 R3, R3, 0x80, RZ ;  /* 0x0000008003037824 */ /* 0x000fe200078e00ff */
[----:B------:R-:W-:Y:S06]  /*8260*/  @!P6 BRA `(.L_x_82) ;  /* 0x0000000000bce947 */ /* 0x000fec0003800000 */
[----:B------:R-:W1:Y:S01]  /*8270*/  S2R R7, SR_CgaCtaId ;  /* 0x0000000000077919 */ /* 0x000e620000008800 */
[----:B------:R-:W-:-:S04]  /*8280*/  MOV R6, 0x400 ;  /* 0x0000040000067802 */ /* 0x000fc80000000f00 */
[----:B-1----:R-:W-:Y:S02]  /*8290*/  LEA R9, R7, R6, 0x18 ;  /* 0x0000000607097211 */ /* 0x002fe400078ec0ff */
[----:B------:R-:W-:-:S03]  /*82a0*/  SHF.L.U32 R6, R5, 0x1f, RZ ;  /* 0x0000001f05067819 */ /* 0x000fc600000006ff */
[----:B------:R-:W-:-:S04]  /*82b0*/  IMAD R7, R0, 0x8, R9 ;  /* 0x0000000800077824 */ /* 0x000fc800078e0209 */
[----:B------:R-:W1:Y:S02]  /*82c0*/  SYNCS.PHASECHK.TRANS64.TRYWAIT P2, [R7+URZ+0xca60], R6 ;  /* 0x00ca6006070075a7 */ /* 0x000e64000804017f */
[----:B-1----:R-:W-:Y:S05]  /*82d0*/  @!P2 BRA `(.L_x_83) ;  /* 0x0000001800fca947 */ /* 0x002fea0003800000 */
.L_x_133:
[----:B------:R-:W-:Y:S01]  /*82e0*/  UPRMT UR4, UR17, 0x9910, URZ ;  /* 0x0000991011047896 */ /* 0x000fe2000800003f */
[----:B-1----:R-:W-:-:S03]  /*82f0*/  @P1 IMAD.MOV.U32 R6, RZ, RZ, 0x1800 ;  /* 0x00001800ff061424 */ /* 0x002fc600078e00ff */
[----:B------:R-:W-:Y:S01]  /*8300*/  UISETP.NE.AND UP0, UPT, UR4, 0x2, UPT ;  /* 0x000000020400788c */ /* 0x000fe2000bf05270 */
[----:B------:R1:W-:Y:S05]  /*8310*/  @P1 SYNCS.ARRIVE.TRANS64 RZ, [R7+URZ+0xca50], R6 ;  /* 0x00ca500607ff19a7 */ /* 0x0003ea000800003f */
[----:B------:R-:W-:-:S13]  /*8320*/  PLOP3.LUT P2, PT, PT, PT, UP0, 0x80, 0x0 ;  /* 0x000000000000781c */ /* 0x000fda0003f4f008 */
[----:B-1----:R-:W-:Y:S05]  /*8330*/  @P2 BRA `(.L_x_84) ;  /* 0x0000000000042947 */ /* 0x002fea0003800000 */
[----:B------:R-:W-:Y:S01]  /*8340*/  BPT.TRAP 0x1 ;  /* 0x000000040000795c */ /* 0x000fe20000300000 */
.L_x_84:
[----:B------:R-:W-:Y:S05]  /*8350*/  @P0 BRA `(.L_x_85) ;  /* 0x0000000000040947 */ /* 0x000fea0003800000 */
[----:B------:R-:W-:Y:S01]  /*8360*/  BPT.TRAP 0x1 ;  /* 0x000000040000795c */ /* 0x000fe20000300000 */
.L_x_85:
[----:B------:R-:W-:Y:S01]  /*8370*/  R2UR UR5, R9 ;  /* 0x00000000090572ca */ /* 0x000fe200000e0000 */
[----:B------:R-:W-:Y:S01]  /*8380*/  UIADD3 UR4, UP0, UR18, 0xf0, URZ ;  /* 0x000000f012047890 */ /* 0x000fe2000ff1e03f */
[----:B------:R-:W-:Y:S01]  /*8390*/  R2UR UR8, R0 ;  /* 0x00000000000872ca */ /* 0x000fe200000e0000 */
[----:B------:R-:W-:Y:S01]  /*83a0*/  UMOV UR10, URZ ;  /* 0x0000003f000a7c82 */ /* 0x000fe20008000000 */
[----:B------:R-:W-:Y:S01]  /*83b0*/  R2UR UR9, R7 ;  /* 0x00000000070972ca */ /* 0x000fe200000e0000 */
[----:B------:R-:W-:Y:S01]  /*83c0*/  UMOV UR6, 0x0 ;  /* 0x0000000000067882 */ /* 0x000fe20000000000 */
[----:B------:R-:W-:Y:S01]  /*83d0*/  R2UR UR11, R3 ;  /* 0x00000000030b72ca */ /* 0x000fe200000e0000 */
[----:B------:R-:W-:Y:S01]  /*83e0*/  UMOV UR7, 0x10000000 ;  /* 0x1000000000077882 */ /* 0x000fe20000000000 */
[----:B------:R-:W-:Y:S01]  /*83f0*/  R2UR UR12, R10 ;  /* 0x000000000a0c72ca */ /* 0x000fe200000e0000 */
[----:B------:R-:W-:Y:S01]  /*8400*/  UMOV UR15, 0x10 ;  /* 0x00000010000f7882 */ /* 0x000fe20000000000 */
[----:B------:R-:W-:Y:S01]  /*8410*/  R2UR UR13, R2 ;  /* 0x00000000020d72ca */ /* 0x000fe200000e0000 */
[----:B------:R-:W-:-:S04]  /*8420*/  VIADD R0, R0, 0x1 ;  /* 0x0000000100007836 */ /* 0x000fc80000000000 */
[----:B------:R-:W-:Y:S01]  /*8430*/  UIMAD UR8, UR8, 0x1800, UR5 ;  /* 0x00001800080878a4 */ /* 0x000fe2000f8e0205 */
[C---:B------:R-:W-:Y:S01]  /*8440*/  ISETP.NE.AND P2, PT, R0.reuse, 0x2, PT ;  /* 0x000000020000780c */ /* 0x040fe20003f45270 */
[----:B------:R-:W-:Y:S02]  /*8450*/  UIADD3 UR9, UR9, 0xca50, URZ ;  /* 0x0000ca5009097890 */ /* 0x000fe4000fffe03f */
[----:B------:R-:W-:Y:S01]  /*8460*/  UIADD3.X UR5, URZ, UR19, URZ, UP0, !UPT ;  /* 0x000000133f057290 */ /* 0x000fe200087fe43f */
[----:B------:R-:W-:Y:S01]  /*8470*/  SEL R6, RZ, 0x1, P2 ;  /* 0x00000001ff067807 */ /* 0x000fe20001000000 */
[----:B------:R-:W-:Y:S01]  /*8480*/  UIADD3 UR14, UR8, 0x800, URZ ;  /* 0x00000800080e7890 */ /* 0x000fe2000fffe03f */
[----:B------:R-:W-:Y:S01]  /*8490*/  SEL R0, R0, RZ, P2 ;  /* 0x000000ff00007207 */ /* 0x000fe20001000000 */
[----:B------:R-:W-:Y:S01]  /*84a0*/  UIADD3 UR16, UR8, 0x1000, URZ ;  /* 0x0000100008107890 */ /* 0x000fe2000fffe03f */
[----:B------:R-:W-:Y:S02]  /*84b0*/  LOP3.LUT R5, R5, R6, RZ, 0x3c, !PT ;  /* 0x0000000605057212 */ /* 0x000fe400078e3cff */
[----:B------:R-:W-:-:S02]  /*84c0*/  MOV R6, 0x40 ;  /* 0x0000004000067802 */ /* 0x000fc40000000f00 */
[----:B------:R1:W-:Y:S02]  /*84d0*/  UTMALDG.4D [UR8], [UR4], desc[UR6] ;  /* 0x00000608040075b4 */ /* 0x0003e40008019000 */
[----:B-1----:R-:W-:Y:S01]  /*84e0*/  UMOV UR8, UR14 ;  /* 0x0000000e00087c82 */ /* 0x002fe20008000000 */
[----:B------:R-:W-:Y:S01]  /*84f0*/  UMOV UR10, UR15 ;  /* 0x0000000f000a7c82 */ /* 0x000fe20008000000 */
[----:B------:R-:W-:Y:S01]  /*8500*/  UMOV UR14, 0x20 ;  /* 0x00000020000e7882 */ /* 0x000fe20000000000 */
[----:B------:R1:W-:Y:S02]  /*8510*/  UTMALDG.4D [UR8], [UR4], desc[UR6] ;  /* 0x00000608040075b4 */ /* 0x0003e40008019000 */
[----:B-1----:R-:W-:Y:S01]  /*8520*/  UMOV UR8, UR16 ;  /* 0x0000001000087c82 */ /* 0x002fe20008000000 */
[----:B------:R-:W-:Y:S02]  /*8530*/  UMOV UR10, UR14 ;  /* 0x0000000e000a7c82 */ /* 0x000fe40008000000 */
[----:B------:R1:W-:Y:S02]  /*8540*/  UTMALDG.4D [UR8], [UR4], desc[UR6] ;  /* 0x00000608040075b4 */ /* 0x0003e40008019000 */
[----:B-1----:R-:W-:Y:S01]  /*8550*/  NOP ;  /* 0x0000000000007918 */ /* 0x002fe20000000000 */
.L_x_82:
[----:B------:R-:W-:Y:S05]  /*8560*/  BSYNC B1 ;  /* 0x0000000000017941 */ /* 0x000fea0003800000 */
.L_x_81:
[----:B------:R-:W-:Y:S01]  /*8570*/  LOP3.LUT P2, RZ, R4, 0xff, RZ, 0xc0, !PT ;  /* 0x000000ff04ff7812 */ /* 0x000fe2000784c0ff */
[----:B------:R-:W-:-:S12]  /*8580*/  BSSY B1, `(.L_x_86) ;  /* 0x0000009000017945 */ /* 0x000fd80003800000 */
[----:B------:R-:W-:Y:S05]  /*8590*/  @!P2 BRA `(.L_x_87) ;  /* 0x00000000001ca947 */ /* 0x000fea0003800000 */
[----:B------:R-:W1:Y:S01]  /*85a0*/  S2R R7, SR_CgaCtaId ;  /* 0x0000000000077919 */ /* 0x000e620000008800 */
[----:B------:R-:W-:-:S04]  /*85b0*/  MOV R4, 0x400 ;  /* 0x0000040000047802 */ /* 0x000fc80000000f00 */
[----:B-1----:R-:W-:Y:S02]  /*85c0*/  LEA R7, R7, R4, 0x18 ;  /* 0x0000000407077211 */ /* 0x002fe400078ec0ff */
[----:B------:R-:W-:Y:S02]  /*85d0*/  SHF.L.U32 R4, RZ, 0x1f, RZ ;  /* 0x0000001fff047819 */ /* 0x000fe400000006ff */
[----:B------:R1:W-:Y:S02]  /*85e0*/  SYNCS.ARRIVE.TRANS64.A1T0 RZ, [R7+URZ+0xcab0], RZ ;  /* 0x00cab0ff07ff79a7 */ /* 0x0003e4000810003f */
[----:B------:R-:W2:Y:S02]  /*85f0*/  SYNCS.PHASECHK.TRANS64.TRYWAIT P2, [R7+URZ+0xcab0], R4 ;  /* 0x00cab004070075a7 */ /* 0x000ea4000804017f */
[----:B-12---:R-:W-:Y:S05]  /*8600*/  @!P2 BRA `(.L_x_88) ;  /* 0x000000180044a947 */ /* 0x006fea0003800000 */
.L_x_87:
[----:B------:R-:W-:Y:S05]  /*8610*/  BSYNC B1 ;  /* 0x0000000000017941 */ /* 0x000fea0003800000 */
.L_x_86:
[----:B------:R-:W-:Y:S04]  /*8620*/  BSSY B1, `(.L_x_89) ;  /* 0x0000032000017945 */ /* 0x000fe80003800000 */
[----:B------:R-:W-:Y:S05]  /*8630*/  @!P6 BRA `(.L_x_90) ;  /* 0x0000000000c0e947 */ /* 0x000fea0003800000 */
[----:B-1----:R-:W1:Y:S01]  /*8640*/  S2R R7, SR_CgaCtaId ;  /* 0x0000000000077919 */ /* 0x002e620000008800 */
[----:B------:R-:W-:Y:S02]  /*8650*/  MOV R4, 0x400 ;  /* 0x0000040000047802 */ /* 0x000fe40000000f00 */
[----:B------:R-:W-:Y:S02]  /*8660*/  SHF.L.U32 R9, R5, 0x1f, RZ ;  /* 0x0000001f05097819 */ /* 0x000fe400000006ff */
[----:B-1----:R-:W-:-:S05]  /*8670*/  LEA R7, R7, R4, 0x18 ;  /* 0x0000000407077211 */ /* 0x002fca00078ec0ff */
[----:B------:R-:W-:-:S04]  /*8680*/  IMAD R4, R0, 0x8, R7 ;  /* 0x0000000800047824 */ /* 0x000fc800078e0207 */
[----:B------:R-:W1:Y:S02]  /*8690*/  SYNCS.PHASECHK.TRANS64.TRYWAIT P2, [R4+URZ+0xca60], R9 ;  /* 0x00ca6009040075a7 */ /* 0x000e64000804017f */
[----:B-1----:R-:W-:Y:S05]  /*86a0*/  @!P2 BRA `(.L_x_91) ;  /* 0x000000180030a947 */ /* 0x002fea0003800000 */
.L_x_134:
[----:B------:R-:W-:Y:S01]  /*86b0*/  UPRMT UR4, UR17, 0x9910, URZ ;  /* 0x0000991011047896 */ /* 0x000fe2000800003f */
[----:B-1----:R-:W-:-:S03]  /*86c0*/  @P1 IMAD.MOV.U32 R9, RZ, RZ, 0x1800 ;  /* 0x00001800ff091424 */ /* 0x002fc600078e00ff */
[----:B------:R-:W-:Y:S01]  /*86d0*/  UISETP.NE.AND UP0, UPT, UR4, 0x2, UPT ;  /* 0x000000020400788c */ /* 0x000fe2000bf05270 */
[----:B------:R1:W-:Y:S05]  /*86e0*/  @P1 SYNCS.ARRIVE.TRANS64 RZ, [R4+URZ+0xca50], R9 ;  /* 0x00ca500904ff19a7 */ /* 0x0003ea000800003f */
[----:B------:R-:W-:-:S13]  /*86f0*/  PLOP3.LUT P2, PT, PT, PT, UP0, 0x80, 0x0 ;  /* 0x000000000000781c */ /* 0x000fda0003f4f008 */
[----:B-1----:R-:W-:Y:S05]  /*8700*/  @P2 BRA `(.L_x_92) ;  /* 0x0000000000042947 */ /* 0x002fea0003800000 */
[----:B------:R-:W-:Y:S01]  /*8710*/  BPT.TRAP 0x1 ;  /* 0x000000040000795c */ /* 0x000fe20000300000 */
.L_x_92:
[----:B------:R-:W-:Y:S05]  /*8720*/  @P0 BRA `(.L_x_93) ;  /* 0x0000000000040947 */ /* 0x000fea0003800000 */
[----:B------:R-:W-:Y:S01]  /*8730*/  BPT.TRAP 0x1 ;  /* 0x000000040000795c */ /* 0x000fe20000300000 */
.L_x_93:
        /* <DEDUP_REMOVED lines=11> */
[----:B------:R-:W-:Y:S01]  /*87f0*/  VIADD R0, R0, 0x1 ;  /* 0x0000000100007836 */ /* 0x000fe20000000000 */
[----:B------:R-:W-:-:S04]  /*8800*/  R2UR UR13, R2 ;  /* 0x00000000020d72ca */ /* 0x000fc800000e0000 */
[C---:B------:R-:W-:Y:S01]  /*8810*/  ISETP.NE.AND P2, PT, R0.reuse, 0x2, PT ;  /* 0x000000020000780c */ /* 0x040fe20003f45270 */
[----:B------:R-:W-:Y:S02]  /*8820*/  UIADD3 UR11, UR11, UR9, URZ ;  /* 0x000000090b0b7290 */ /* 0x000fe4000fffe03f */
[----:B------:R-:W-:Y:S01]  /*8830*/  UIMAD UR8, UR8, 0x1800, UR5 ;  /* 0x00001800080878a4 */ /* 0x000fe2000f8e0205 */
[----:B------:R-:W-:Y:S01]  /*8840*/  SEL R2, RZ, 0x1, P2 ;  /* 0x00000001ff027807 */ /* 0x000fe20001000000 */
[----:B------:R-:W-:Y:S01]  /*8850*/  UIADD3 UR9, UR14, 0xca50, URZ ;  /* 0x0000ca500e097890 */ /* 0x000fe2000fffe03f */
[----:B------:R-:W-:Y:S01]  /*8860*/  SEL R0, R0, RZ, P2 ;  /* 0x000000ff00007207 */ /* 0x000fe20001000000 */
[----:B------:R-:W-:Y:S01]  /*8870*/  UIADD3.X UR5, URZ, UR19, URZ, UP0, !UPT ;  /* 0x000000133f057290 */ /* 0x000fe200087fe43f */
[----:B------:R-:W-:Y:S01]  /*8880*/  LOP3.LUT R5, R5, R2, RZ, 0x3c, !PT ;  /* 0x0000000205057212 */ /* 0x000fe200078e3cff */
[----:B------:R-:W-:Y:S02]  /*8890*/  UIADD3 UR14, UR8, 0x800, URZ ;  /* 0x00000800080e7890 */ /* 0x000fe4000fffe03f */
[----:B------:R-:W-:-:S05]  /*88a0*/  UIADD3 UR16, UR8, 0x1000, URZ ;  /* 0x0000100008107890 */ /* 0x000fca000fffe03f */
        /* <DEDUP_REMOVED lines=8> */
[----:B--2---:R-:W-:Y:S01]  /*8930*/  NOP ;  /* 0x0000000000007918 */ /* 0x004fe20000000000 */
.L_x_90:
[----:B------:R-:W-:Y:S05]  /*8940*/  BSYNC B1 ;  /* 0x0000000000017941 */ /* 0x000fea0003800000 */
.L_x_89:
[----:B------:R-:W-:Y:S02]  /*8950*/  IADD3 R17, R17, UR20, RZ ;  /* 0x0000001411117c10 */ /* 0x000fe4000fffe0ff */
[----:B-1----:R-:W-:Y:S02]  /*8960*/  PRMT R4, RZ, 0x7610, R4 ;  /* 0x00007610ff047816 */ /* 0x002fe40000000004 */
[----:B------:R-:W-:-:S13]  /*8970*/  ISETP.GE.AND P2, PT, R17, UR21, PT ;  /* 0x0000001511007c0c */ /* 0x000fda000bf46270 */
[----:B------:R-:W-:Y:S05]  /*8980*/  @!P2 BRA `(.L_x_94) ;  /* 0xfffffff400b8a947 */ /* 0x000fea000383ffff */
[----:B------:R-:W-:Y:S05]  /*8990*/  BSYNC B0 ;  /* 0x0000000000007941 */ /* 0x000fea0003800000 */
.L_x_79:
[----:B------:R-:W-:Y:S05]  /*89a0*/  EXIT ;  /* 0x000000000000794d */ /* 0x000fea0003800000 */
.L_x_78:
[----:B-1----:R-:W-:Y:S02]  /*89b0*/  ULDC UR4, c[0x0][0xa00] ;  /* 0x0002800000047ab9 */ /* 0x002fe40000000800 */
[----:B------:R-:W-:-:S13]  /*89c0*/  ISETP.GE.AND P0, PT, R17, UR4, PT ;  /* 0x0000000411007c0c */ /* 0x000fda000bf06270 */
[----:B------:R-:W-:Y:S05]  /*89d0*/  @P0 EXIT ;  /* 0x000000000000094d */ /* 0x000fea0003800000 */
[----:B------:R-:W-:Y:S01]  /*89e0*/  LOP3.LUT P0, RZ, R2, 0x1f, RZ, 0xc0, !PT ;  /* 0x0000001f02ff7812 */ /* 0x000fe2000780c0ff */
[----:B------:R-:W-:Y:S01]  /*89f0*/  BSSY B0, `(.L_x_95) ;  /* 0x000010e000007945 */ /* 0x000fe20003800000 */
[----:B------:R-:W-:Y:S01]  /*8a00*/  IMAD.MOV.U32 R4, RZ, RZ, 0x1 ;  /* 0x00000001ff047424 */ /* 0x000fe200078e00ff */
[----:B------:R-:W-:Y:S01]  /*8a10*/  ULOP3.LUT UR20, UR51, 0x2, URZ, 0xfc, !UPT ;  /* 0x0000000233147892 */ /* 0x000fe2000f8efc3f */
[----:B------:R-:W-:Y:S01]  /*8a20*/  PLOP3.LUT P0, PT, P0, P2, PT, 0x2a, 0x0 ;  /* 0x000000000000781c */ /* 0x000fe20000704572 */
[----:B------:R-:W-:Y:S01]  /*8a30*/  IMAD.MOV.U32 R5, RZ, RZ, RZ ;  /* 0x000000ffff057224 */ /* 0x000fe200078e00ff */
[----:B------:R-:W-:Y:S01]  /*8a40*/  ULDC.64 UR16, c[0x0][0x198] ;  /* 0x0000660000107ab9 */ /* 0x000fe20000000a00 */
[----:B------:R-:W-:Y:S01]  /*8a50*/  IMAD.MOV.U32 R0, RZ, RZ, 0x1 ;  /* 0x00000001ff007424 */ /* 0x000fe200078e00ff */
[----:B------:R-:W-:-:S09]  /*8a60*/  ULDC UR21, c[0x0][0xc] ;  /* 0x0000030000157ab9 */ /* 0x000fd20000000800 */
.L_x_122:
[----:B------:R-:W1:Y:S01]  /*8a70*/  LDC R2, c[0x0][0xa04] ;  /* 0x00028100ff027b82 */ /* 0x000e620000000800 */
[----:B------:R-:W-:-:S07]  /*8a80*/  UMOV UR4, 0xffffffff ;  /* 0xffffffff00047882 */ /* 0x000fce0000000000 */
        /* <DEDUP_REMOVED lines=9> */
[----:B-1----:R-:W-:Y:S01]  /*8b20*/  @P3 IMAD.HI.U32 R10, R17, R6, RZ ;  /* 0x00000006110a3227 */ /* 0x002fe200078e00ff */
[----:B------:R-:W-:-:S04]  /*8b30*/  MOV R6, R17 ;  /* 0x0000001100067202 */ /* 0x000fc80000000f00 */
[----:B------:R-:W-:-:S05]  /*8b40*/  @P3 SHF.R.U32.HI R6, RZ, R7, R10 ;  /* 0x00000007ff063219 */ /* 0x000fca000001160a */
[----:B--2---:R-:W-:-:S04]  /*8b50*/  @P4 IMAD.HI.U32 R9, R6, R9, RZ ;  /* 0x0000000906094227 */ /* 0x004fc800078e00ff */
[----:B------:R-:W-:Y:S01]  /*8b60*/  IMAD.MOV.U32 R7, RZ, RZ, R6 ;  /* 0x000000ffff077224 */ /* 0x000fe200078e0006 */
[----:B---3--:R-:W-:-:S05]  /*8b70*/  @P4 SHF.R.U32.HI R7, RZ, R12, R9 ;  /* 0x0000000cff074219 */ /* 0x008fca0000011609 */
[----:B------:R-:W-:Y:S02]  /*8b80*/  IMAD.MOV.U32 R9, RZ, RZ, R7 ;  /* 0x000000ffff097224 */ /* 0x000fe400078e0007 */
[----:B----4-:R-:W-:-:S05]  /*8b90*/  @P5 IMAD.HI.U32 R2, R7, R2, RZ ;  /* 0x0000000207025227 */ /* 0x010fca00078e00ff */
[----:B------:R-:W-:Y:S01]  /*8ba0*/  @P5 SHF.R.U32.HI R9, RZ, R3, R2 ;  /* 0x00000003ff095219 */ /* 0x000fe20000011602 */
[----:B------:R-:W-:-:S04]  /*8bb0*/  IMAD.MOV R3, RZ, RZ, -R7 ;  /* 0x000000ffff037224 */ /* 0x000fc800078e0a07 */
[----:B------:R-:W-:Y:S01]  /*8bc0*/  IMAD R2, R11, R3, R6 ;  /* 0x000000030b027224 */ /* 0x000fe200078e0206 */
[----:B------:R-:W-:-:S05]  /*8bd0*/  IADD3 R3, -R9, RZ, RZ ;  /* 0x000000ff09037210 */ /* 0x000fca0007ffe1ff */
[----:B------:R-:W-:Y:S01]  /*8be0*/  IMAD R3, R8, R3, R7 ;  /* 0x0000000308037224 */ /* 0x000fe200078e0207 */
[----:B------:R-:W-:Y:S06]  /*8bf0*/  BRA.DIV UR4, `(.L_x_96) ;  /* 0x0000001204f07947 */ /* 0x000fec000b800000 */
[----:B------:R-:W-:-:S13]  /*8c00*/  ELECT P6, URZ, PT ;  /* 0x00000000003f782f */ /* 0x000fda00038c0000 */
.L_x_137:
[----:B------:R-:W1:Y:S01]  /*8c10*/  LDC R6, c[0x0][0x28c] ;  /* 0x0000a300ff067b82 */ /* 0x000e620000000800 */
[----:B------:R-:W-:Y:S01]  /*8c20*/  BSSY B1, `(.L_x_97) ;  /* 0x0000032000017945 */ /* 0x000fe20003800000 */
[----:B-1----:R-:W-:-:S13]  /*8c30*/  ISETP.GT.AND P3, PT, R6, RZ, P6 ;  /* 0x000000ff0600720c */ /* 0x002fda0003764270 */
[----:B------:R-:W-:Y:S05]  /*8c40*/  @!P3 BRA `(.L_x_98) ;  /* 0x0000000000bcb947 */ /* 0x000fea0003800000 */
[----:B------:R-:W1:Y:S01]  /*8c50*/  S2R R8, SR_CgaCtaId ;  /* 0x0000000000087919 */ /* 0x000e620000008800 */
[----:B------:R-:W-:-:S04]  /*8c60*/  MOV R7, 0x400 ;  /* 0x0000040000077802 */ /* 0x000fc80000000f00 */
[----:B-1----:R-:W-:Y:S02]  /*8c70*/  LEA R10, R8, R7, 0x18 ;  /* 0x00000007080a7211 */ /* 0x002fe400078ec0ff */
[----:B------:R-:W-:-:S03]  /*8c80*/  SHF.L.U32 R7, R0, 0x1f, RZ ;  /* 0x0000001f00077819 */ /* 0x000fc600000006ff */
[----:B------:R-:W-:-:S04]  /*8c90*/  IMAD R8, R5, 0x8, R10 ;  /* 0x0000000805087824 */ /* 0x000fc800078e020a */
[----:B------:R-:W1:Y:S02]  /*8ca0*/  SYNCS.PHASECHK.TRANS64.TRYWAIT P4, [R8+URZ+0xca28], R7 ;  /* 0x00ca2807080075a7 */ /* 0x000e64000808017f */
[----:B-1----:R-:W-:Y:S05]  /*8cb0*/  @!P4 BRA `(.L_x_99) ;  /* 0x0000001000e0c947 */ /* 0x002fea0003800000 */
.L_x_138:
[----:B------:R-:W-:Y:S01]  /*8cc0*/  UPRMT UR4, UR20, 0x9910, URZ ;  /* 0x0000991014047896 */ /* 0x000fe2000800003f */
[----:B-1----:R-:W-:-:S03]  /*8cd0*/  @P2 IMAD.MOV.U32 R7, RZ, RZ, 0x1800 ;  /* 0x00001800ff072424 */ /* 0x002fc600078e00ff */
[----:B------:R-:W-:Y:S01]  /*8ce0*/  UISETP.NE.AND UP0, UPT, UR4, 0x2, UPT ;  /* 0x000000020400788c */ /* 0x000fe2000bf05270 */
[----:B------:R1:W-:Y:S05]  /*8cf0*/  @P2 SYNCS.ARRIVE.TRANS64 RZ, [R8+URZ+0xca00], R7 ;  /* 0x00ca000708ff29a7 */ /* 0x0003ea000800003f */
[----:B------:R-:W-:-:S13]  /*8d00*/  PLOP3.LUT P4, PT, PT, PT, UP0, 0x80, 0x0 ;  /* 0x000000000000781c */ /* 0x000fda0003f8f008 */
[----:B-1----:R-:W-:Y:S05]  /*8d10*/  @P4 BRA `(.L_x_100) ;  /* 0x0000000000044947 */ /* 0x002fea0003800000 */
[----:B------:R-:W-:Y:S01]  /*8d20*/  BPT.TRAP 0x1 ;  /* 0x000000040000795c */ /* 0x000fe20000300000 */
.L_x_100:
[----:B------:R-:W-:Y:S05]  /*8d30*/  @P0 BRA `(.L_x_101) ;  /* 0x0000000000040947 */ /* 0x000fea0003800000 */
[----:B------:R-:W-:Y:S01]  /*8d40*/  BPT.TRAP 0x1 ;  /* 0x000000040000795c */ /* 0x000fe20000300000 */
.L_x_101:
[----:B------:R-:W-:Y:S01]  /*8d50*/  IMAD R10, R5, 0x1800, R10 ;  /* 0x00001800050a7824 */ /* 0x000fe200078e020a */
[----:B------:R-:W-:Y:S01]  /*8d60*/  R2UR UR9, R8 ;  /* 0x00000000080972ca */ /* 0x000fe200000e0000 */
[----:B------:R-:W-:Y:S01]  /*8d70*/  UIADD3 UR4, UP0, UR16, 0x1f0, URZ ;  /* 0x000001f010047890 */ /* 0x000fe2000ff1e03f */
[----:B------:R-:W-:Y:S01]  /*8d80*/  R2UR UR12, R2 ;  /* 0x00000000020c72ca */ /* 0x000fe200000e0000 */
[----:B------:R-:W-:Y:S01]  /*8d90*/  UMOV UR10, URZ ;  /* 0x0000003f000a7c82 */ /* 0x000fe20008000000 */
[----:B------:R-:W-:Y:S01]  /*8da0*/  R2UR UR8, R10 ;  /* 0x000000000a0872ca */ /* 0x000fe200000e0000 */
[----:B------:R-:W-:Y:S01]  /*8db0*/  UIADD3.X UR5, URZ, UR17, URZ, UP0, !UPT ;  /* 0x000000113f057290 */ /* 0x000fe200087fe43f */
[----:B------:R-:W-:Y:S01]  /*8dc0*/  R2UR UR13, R3 ;  /* 0x00000000030d72ca */ /* 0x000fe200000e0000 */
[----:B------:R-:W-:Y:S01]  /*8dd0*/  UMOV UR6, 0x0 ;  /* 0x0000000000067882 */ /* 0x000fe20000000000 */
[----:B------:R-:W-:Y:S01]  /*8de0*/  UMOV UR7, 0x10000000 ;  /* 0x1000000000077882 */ /* 0x000fe20000000000 */
[----:B------:R-:W-:Y:S01]  /*8df0*/  UMOV UR11, URZ ;  /* 0x0000003f000b7c82 */ /* 0x000fe20008000000 */
[----:B------:R-:W-:Y:S01]  /*8e00*/  UMOV UR19, 0x10 ;  /* 0x0000001000137882 */ /* 0x000fe20000000000 */
[----:B------:R-:W-:-:S02]  /*8e10*/  VIADD R5, R5, 0x1 ;  /* 0x0000000105057836 */ /* 0x000fc40000000000 */
[----:B------:R-:W-:-:S03]  /*8e20*/  UIADD3 UR9, UR9, 0xca00, URZ ;  /* 0x0000ca0009097890 */ /* 0x000fc6000fffe03f */
[C---:B------:R-:W-:Y:S01]  /*8e30*/  ISETP.NE.AND P4, PT, R5.reuse, 0x5, PT ;  /* 0x000000050500780c */ /* 0x040fe20003f85270 */
[----:B------:R-:W-:Y:S02]  /*8e40*/  UIADD3 UR14, UR8, 0x3000, URZ ;  /* 0x00003000080e7890 */ /* 0x000fe4000fffe03f */
[----:B------:R-:W-:Y:S01]  /*8e50*/  UIADD3 UR15, UR8, 0x3800, URZ ;  /* 0x00003800080f7890 */ /* 0x000fe2000fffe03f */
[----:B------:R-:W-:Y:S01]  /*8e60*/  SEL R7, RZ, 0x1, P4 ;  /* 0x00000001ff077807 */ /* 0x000fe20002000000 */
[----:B------:R-:W-:Y:S01]  /*8e70*/  UIADD3 UR18, UR8, 0x4000, URZ ;  /* 0x0000400008127890 */ /* 0x000fe2000fffe03f */
[----:B------:R-:W-:Y:S02]  /*8e80*/  SEL R5, R5, RZ, P4 ;  /* 0x000000ff05057207 */ /* 0x000fe40002000000 */
[----:B------:R-:W-:Y:S01]  /*8e90*/  UMOV UR8, UR14 ;  /* 0x0000000e00087c82 */ /* 0x000fe20008000000 */
[----:B------:R-:W-:Y:S01]  /*8ea0*/  UMOV UR14, 0x20 ;  /* 0x00000020000e7882 */ /* 0x000fe20000000000 */
[----:B------:R1:W-:Y:S01]  /*8eb0*/  UTMALDG.4D [UR8], [UR4], desc[UR6] ;  /* 0x00000608040075b4 */ /* 0x0003e20008019000 */
[----:B------:R-:W-:Y:S01]  /*8ec0*/  LOP3.LUT R0, R0, R7, RZ, 0x3c, !PT ;  /* 0x0000000700007212 */ /* 0x000fe200078e3cff */
[----:B-1----:R-:W-:Y:S01]  /*8ed0*/  UMOV UR8, UR15 ;  /* 0x0000000f00087c82 */ /* 0x002fe20008000000 */
[----:B------:R-:W-:-:S02]  /*8ee0*/  UMOV UR10, UR19 ;  /* 0x00000013000a7c82 */ /* 0x000fc40008000000 */
[----:B------:R1:W-:Y:S02]  /*8ef0*/  UTMALDG.4D [UR8], [UR4], desc[UR6] ;  /* 0x00000608040075b4 */ /* 0x0003e40008019000 */
[----:B-1----:R-:W-:Y:S01]  /*8f00*/  UMOV UR8, UR18 ;  /* 0x0000001200087c82 */ /* 0x002fe20008000000 */
[----:B------:R-:W-:Y:S02]  /*8f10*/  UMOV UR10, UR14 ;  /* 0x0000000e000a7c82 */ /* 0x000fe40008000000 */
[----:B------:R1:W-:Y:S02]  /*8f20*/  UTMALDG.4D [UR8], [UR4], desc[UR6] ;  /* 0x00000608040075b4 */ /* 0x0003e40008019000 */
[----:B-1----:R-:W-:Y:S01]  /*8f30*/  NOP ;  /* 0x0000000000007918 */ /* 0x002fe20000000000 */
.L_x_98:
[----:B------:R-:W-:Y:S05]  /*8f40*/  BSYNC B1 ;  /* 0x0000000000017941 */ /* 0x000fea0003800000 */
.L_x_97:
        /* <DEDUP_REMOVED lines=10> */
.L_x_103:
[----:B------:R-:W-:Y:S05]  /*8ff0*/  BSYNC B1 ;  /* 0x0000000000017941 */ /* 0x000fea0003800000 */
.L_x_102:
[----:B------:R-:W-:Y:S01]  /*9000*/  BSSY B1, `(.L_x_105) ;  /* 0x0000033000017945 */ /* 0x000fe20003800000 */
[----:B------:R-:W-:-:S03]  /*9010*/  MOV R9, RZ ;  /* 0x000000ff00097202 */ /* 0x000fc60000000f00 */
        /* <DEDUP_REMOVED lines=8> */
.L_x_139:
[----:B------:R-:W-:Y:S01]  /*90a0*/  UPRMT UR4, UR20, 0x9910, URZ ;  /* 0x0000991014047896 */ /* 0x000fe2000800003f */
[----:B-1----:R-:W-:-:S03]  /*90b0*/  @P2 IMAD.MOV.U32 R8, RZ, RZ, 0x1800 ;  /* 0x00001800ff082424 */ /* 0x002fc600078e00ff */
[----:B------:R-:W-:Y:S01]  /*90c0*/  UISETP.NE.AND UP0, UPT, UR4, 0x2, UPT ;  /* 0x000000020400788c */ /* 0x000fe2000bf05270 */
[----:B------:R1:W-:Y:S05]  /*90d0*/  @P2 SYNCS.ARRIVE.TRANS64 RZ, [R7+URZ+0xca00], R8 ;  /* 0x00ca000807ff29a7 */ /* 0x0003ea000800003f */
[----:B------:R-:W-:-:S13]  /*90e0*/  PLOP3.LUT P3, PT, PT, PT, UP0, 0x80, 0x0 ;  /* 0x000000000000781c */ /* 0x000fda0003f6f008 */
[----:B-1----:R-:W-:Y:S05]  /*90f0*/  @P3 BRA `(.L_x_108) ;  /* 0x0000000000043947 */ /* 0x002fea0003800000 */
[----:B------:R-:W-:Y:S01]  /*9100*/  BPT.TRAP 0x1 ;  /* 0x000000040000795c */ /* 0x000fe20000300000 */
.L_x_108:
[----:B------:R-:W-:Y:S05]  /*9110*/  @P0 BRA `(.L_x_109) ;  /* 0x0000000000040947 */ /* 0x000fea0003800000 */
[----:B------:R-:W-:Y:S01]  /*9120*/  BPT.TRAP 0x1 ;  /* 0x000000040000795c */ /* 0x000fe20000300000 */
.L_x_109:
        /* <DEDUP_REMOVED lines=12> */
[----:B------:R-:W-:Y:S01]  /*91f0*/  VIADD R5, R5, 0x1 ;  /* 0x0000000105057836 */ /* 0x000fe20000000000 */
[----:B------:R-:W-:Y:S01]  /*9200*/  MOV R9, 0x1 ;  /* 0x0000000100097802 */ /* 0x000fe20000000f00 */
        /* <DEDUP_REMOVED lines=17> */
[----:B--2---:R-:W-:Y:S01]  /*9320*/  NOP ;  /* 0x0000000000007918 */ /* 0x004fe20000000000 */
.L_x_106:
[----:B------:R-:W-:Y:S05]  /*9330*/  BSYNC B1 ;  /* 0x0000000000017941 */ /* 0x000fea0003800000 */
.L_x_105:
[----:B------:R-:W-:-:S13]  /*9340*/  ISETP.GE.AND P3, PT, R6, 0x41, PT ;  /* 0x000000410600780c */ /* 0x000fda0003f66270 */
[----:B------:R-:W-:Y:S05]  /*9350*/  @!P3 BRA `(.L_x_110) ;  /* 0x0000000400c8b947 */ /* 0x000fea0003800000 */
[----:B------:R-:W-:Y:S01]  /*9360*/  VIADD R6, R6, 0x3f ;  /* 0x0000003f06067836 */ /* 0x000fe20000000000 */
[----:B------:R-:W-:Y:S04]  /*9370*/  BSSY B1, `(.L_x_110) ;  /* 0x0000070000017945 */ /* 0x000fe80003800000 */
[----:B-1----:R-:W-:-:S04]  /*9380*/  SHF.R.S32.HI R7, RZ, 0x1f, R6 ;  /* 0x0000001fff077819 */ /* 0x002fc80000011406 */
[----:B------:R-:W-:-:S04]  /*9390*/  LEA.HI R4, R7, R6, RZ, 0x6 ;  /* 0x0000000607047211 */ /* 0x000fc800078f30ff */
[----:B------:R-:W-:-:S05]  /*93a0*/  SHF.R.S32.HI R4, RZ, 0x6, R4 ;  /* 0x00000006ff047819 */ /* 0x000fca0000011404 */
[----:B------:R-:W-:-:S07]  /*93b0*/  IMAD.SHL.U32 R4, R4, 0x2, RZ ;  /* 0x0000000204047824 */ /* 0x000fce00078e00ff */
.L_x_121:
[----:B------:R-:W-:Y:S04]  /*93c0*/  BSSY B2, `(.L_x_111) ;  /* 0x0000032000027945 */ /* 0x000fe80003800000 */
[----:B------:R-:W-:Y:S05]  /*93d0*/  @!P6 BRA `(.L_x_112) ;  /* 0x0000000000c0e947 */ /* 0x000fea0003800000 */
[----:B------:R-:W1:Y:S01]  /*93e0*/  S2R R7, SR_CgaCtaId ;  /* 0x0000000000077919 */ /* 0x000e620000008800 */
[----:B------:R-:W-:Y:S02]  /*93f0*/  MOV R6, 0x400 ;  /* 0x0000040000067802 */ /* 0x000fe40000000f00 */
[----:B------:R-:W-:Y:S02]  /*9400*/  SHF.L.U32 R8, R0, 0x1f, RZ ;  /* 0x0000001f00087819 */ /* 0x000fe400000006ff */
[----:B-1----:R-:W-:-:S05]  /*9410*/  LEA R6, R7, R6, 0x18 ;  /* 0x0000000607067211 */ /* 0x002fca00078ec0ff */
[----:B------:R-:W-:-:S04]  /*9420*/  IMAD R7, R5, 0x8, R6 ;  /* 0x0000000805077824 */ /* 0x000fc800078e0206 */
[----:B------:R-:W1:Y:S02]  /*9430*/  SYNCS.PHASECHK.TRANS64.TRYWAIT P3, [R7+URZ+0xca28], R8 ;  /* 0x00ca2808070075a7 */ /* 0x000e64000806017f */
[----:B-1----:R-:W-:Y:S05]  /*9440*/  @!P3 BRA `(.L_x_113) ;  /* 0x0000000c0038b947 */ /* 0x002fea0003800000 */
.L_x_140:
[----:B------:R-:W-:Y:S01]  /*9450*/  UPRMT UR4, UR20, 0x9910, URZ ;  /* 0x0000991014047896 */ /* 0x000fe2000800003f */
[----:B-1----:R-:W-:-:S03]  /*9460*/  @P2 MOV R8, 0x1800 ;  /* 0x0000180000082802 */ /* 0x002fc60000000f00 */
[----:B------:R-:W-:Y:S01]  /*9470*/  UISETP.NE.AND UP0, UPT, UR4, 0x2, UPT ;  /* 0x000000020400788c */ /* 0x000fe2000bf05270 */
[----:B------:R1:W-:Y:S05]  /*9480*/  @P2 SYNCS.ARRIVE.TRANS64 RZ, [R7+URZ+0xca00], R8 ;  /* 0x00ca000807ff29a7 */ /* 0x0003ea000800003f */
[----:B------:R-:W-:-:S13]  /*9490*/  PLOP3.LUT P3, PT, PT, PT, UP0, 0x80, 0x0 ;  /* 0x000000000000781c */ /* 0x000fda0003f6f008 */
[----:B-1----:R-:W-:Y:S05]  /*94a0*/  @P3 BRA `(.L_x_114) ;  /* 0x0000000000043947 */ /* 0x002fea0003800000 */
[----:B------:R-:W-:Y:S01]  /*94b0*/  BPT.TRAP 0x1 ;  /* 0x000000040000795c */ /* 0x000fe20000300000 */
.L_x_114:
[----:B------:R-:W-:Y:S05]  /*94c0*/  @P0 BRA `(.L_x_115) ;  /* 0x0000000000040947 */ /* 0x000fea0003800000 */
[----:B------:R-:W-:Y:S01]  /*94d0*/  BPT.TRAP 0x1 ;  /* 0x000000040000795c */ /* 0x000fe20000300000 */
.L_x_115:
        /* <DEDUP_REMOVED lines=9> */
[----:B------:R-:W-:Y:S01]  /*9570*/  R2UR UR13, R3 ;  /* 0x00000000030d72ca */ /* 0x000fe200000e0000 */
[----:B------:R-:W-:Y:S01]  /*9580*/  UMOV UR7, 0x10000000 ;  /* 0x1000000000077882 */ /* 0x000fe20000000000 */
[----:B------:R-:W-:Y:S01]  /*9590*/  UMOV UR18, 0x10 ;  /* 0x0000001000127882 */ /* 0x000fe20000000000 */
[----:B------:R-:W-:-:S02]  /*95a0*/  VIADD R5, R5, 0x1 ;  /* 0x0000000105057836 */ /* 0x000fc40000000000 */
[----:B------:R-:W-:Y:S02]  /*95b0*/  UIADD3 UR9, UR9, 0xca00, URZ ;  /* 0x0000ca0009097890 */ /* 0x000fe4000fffe03f */
[----:B------:R-:W-:Y:S01]  /*95c0*/  USHF.L.U32 UR11, UR11, 0x6, URZ ;  /* 0x000000060b0b7899 */ /* 0x000fe2000800063f */
        /* <DEDUP_REMOVED lines=17> */
.L_x_112:
[----:B------:R-:W-:Y:S05]  /*96e0*/  BSYNC B2 ;  /* 0x0000000000027941 */ /* 0x000fea0003800000 */
.L_x_111:
[----:B------:R-:W-:Y:S01]  /*96f0*/  ISETP.LT.OR P3, PT, R4, 0x4, !P6 ;  /* 0x000000040400780c */ /* 0x000fe20007761670 */
[----:B------:R-:W-:-:S12]  /*9700*/  BSSY B2, `(.L_x_116) ;  /* 0x0000033000027945 */ /* 0x000fd80003800000 */
[----:B------:R-:W-:Y:S05]  /*9710*/  @P3 BRA `(.L_x_117) ;  /* 0x0000000000c43947 */ /* 0x000fea0003800000 */
[----:B------:R-:W1:Y:S01]  /*9720*/  S2R R7, SR_CgaCtaId ;  /* 0x0000000000077919 */ /* 0x000e620000008800 */
[----:B------:R-:W-:Y:S02]  /*9730*/  MOV R6, 0x400 ;  /* 0x0000040000067802 */ /* 0x000fe40000000f00 */
[----:B------:R-:W-:Y:S02]  /*9740*/  SHF.L.U32 R8, R0, 0x1f, RZ ;  /* 0x0000001f00087819 */ /* 0x000fe400000006ff */
[----:B-1----:R-:W-:-:S05]  /*9750*/  LEA R6, R7, R6, 0x18 ;  /* 0x0000000607067211 */ /* 0x002fca00078ec0ff */
[----:B------:R-:W-:-:S04]  /*9760*/  IMAD R7, R5, 0x8, R6 ;  /* 0x0000000805077824 */ /* 0x000fc800078e0206 */
[----:B------:R-:W1:Y:S02]  /*9770*/  SYNCS.PHASECHK.TRANS64.TRYWAIT P3, [R7+URZ+0xca28], R8 ;  /* 0x00ca2808070075a7 */ /* 0x000e64000806017f */
[----:B-1----:R-:W-:Y:S05]  /*9780*/  @!P3 BRA `(.L_x_118) ;  /* 0x00000008007cb947 */ /* 0x002fea0003800000 */
.L_x_141:
[----:B------:R-:W-:Y:S01]  /*9790*/  UPRMT UR4, UR20, 0x9910, URZ ;  /* 0x0000991014047896 */ /* 0x000fe2000800003f */
[----:B-1----:R-:W-:-:S03]  /*97a0*/  @P1 IMAD.MOV.U32 R8, RZ, RZ, 0x1800 ;  /* 0x00001800ff081424 */ /* 0x002fc600078e00ff */
[----:B------:R-:W-:Y:S01]  /*97b0*/  UISETP.NE.AND UP0, UPT, UR4, 0x2, UPT ;  /* 0x000000020400788c */ /* 0x000fe2000bf05270 */
[----:B------:R1:W-:Y:S05]  /*97c0*/  @P1 SYNCS.ARRIVE.TRANS64 RZ, [R7+URZ+0xca00], R8 ;  /* 0x00ca000807ff19a7 */ /* 0x0003ea000800003f */
[----:B------:R-:W-:-:S13]  /*97d0*/  PLOP3.LUT P3, PT, PT, PT, UP0, 0x80, 0x0 ;  /* 0x000000000000781c */ /* 0x000fda0003f6f008 */
[----:B-1----:R-:W-:Y:S05]  /*97e0*/  @P3 BRA `(.L_x_119) ;  /* 0x0000000000043947 */ /* 0x002fea0003800000 */
[----:B------:R-:W-:Y:S01]  /*97f0*/  BPT.TRAP 0x1 ;  /* 0x000000040000795c */ /* 0x000fe20000300000 */
.L_x_119:
[----:B------:R-:W-:Y:S05]  /*9800*/  @P0 BRA `(.L_x_120) ;  /* 0x0000000000040947 */ /* 0x000fea0003800000 */
[----:B------:R-:W-:Y:S01]  /*9810*/  BPT.TRAP 0x1 ;  /* 0x000000040000795c */ /* 0x000fe20000300000 */
.L_x_120:
        /* <DEDUP_REMOVED lines=12> */
[----:B------:R-:W-:Y:S01]  /*98e0*/  IADD3 R5, R5, 0x1, RZ ;  /* 0x0000000105057810 */ /* 0x000fe20007ffe0ff */
[----:B------:R-:W-:Y:S01]  /*98f0*/  VIADD R9, R9, 0x1 ;  /* 0x0000000109097836 */ /* 0x000fe20000000000 */
[----:B------:R-:W-:-:S02]  /*9900*/  UIADD3 UR9, UR9, 0xca00, URZ ;  /* 0x0000ca0009097890 */ /* 0x000fc4000fffe03f */
        /* <DEDUP_REMOVED lines=18> */
.L_x_117:
[----:B------:R-:W-:Y:S05]  /*9a30*/  BSYNC B2 ;  /* 0x0000000000027941 */ /* 0x000fea0003800000 */
.L_x_116:
[C---:B------:R-:W-:Y:S01]  /*9a40*/  ISETP.GT.AND P3, PT, R4.reuse, 0x4, PT ;  /* 0x000000040400780c */ /* 0x040fe20003f64270 */
[----:B------:R-:W-:-:S12]  /*9a50*/  VIADD R4, R4, 0xfffffffe ;  /* 0xfffffffe04047836 */ /* 0x000fd80000000000 */
[----:B------:R-:W-:Y:S05]  /*9a60*/  @P3 BRA `(.L_x_121) ;  /* 0xfffffff800543947 */ /* 0x000fea000383ffff */
[----:B------:R-:W-:Y:S05]  /*9a70*/  BSYNC B1 ;  /* 0x0000000000017941 */ /* 0x000fea0003800000 */
.L_x_110:
[----:B------:R-:W-:Y:S01]  /*9a80*/  VIADD R17, R17, UR21 ;  /* 0x0000001511117c36 */ /* 0x000fe20008000000 */
[----:B------:R-:W-:Y:S01]  /*9a90*/  ULDC UR4, c[0x0][0xa00] ;  /* 0x0002800000047ab9 */ /* 0x000fe20000000800 */
[----:B-1----:R-:W-:-:S03]  /*9aa0*/  PRMT R4, RZ, 0x7610, R4 ;  /* 0x00007610ff047816 */ /* 0x002fc60000000004 */
[----:B------:R-:W-:-:S13]  /*9ab0*/  ISETP.GE.AND P3, PT, R17, UR4, PT ;  /* 0x0000000411007c0c */ /* 0x000fda000bf66270 */
[----:B------:R-:W-:Y:S05]  /*9ac0*/  @!P3 BRA `(.L_x_122) ;  /* 0xffffffec00e8b947 */ /* 0x000fea000383ffff */
[----:B------:R-:W-:Y:S05]  /*9ad0*/  BSYNC B0 ;  /* 0x0000000000007941 */ /* 0x000fea0003800000 */
.L_x_95:
[----:B------:R-:W-:Y:S05]  /*9ae0*/  EXIT ;  /* 0x000000000000794d */ /* 0x000fea0003800000 */
.L_x_17:
[----:B-1----:R-:W-:-:S04]  /*9af0*/  MOV R3, UR4 ;  /* 0x0000000400037c02 */ /* 0x002fc80008000f00 */
[----:B------:R1:W2:Y:S03]  /*9b00*/  SYNCS.PHASECHK.TRANS64.TRYWAIT P1, [R3+URZ+0xca50], R0 ;  /* 0x00ca5000030075a7 */ /* 0x0002a6000802017f */
[----:B--2---:R-:W-:Y:S05]  /*9b10*/  @!P1 NANOSLEEP.SYNCS 0x989680 ;  /* 0x009896800000995d */ /* 0x004fea0003900000 */
[----:B------:R-:W2:Y:S02]  /*9b20*/  @!P1 SYNCS.PHASECHK.TRANS64 P1, [R3+URZ+0xca50], R0 ;  /* 0x00ca5000030095a7 */ /* 0x000ea4000802007f */
[----:B--2---:R-:W-:Y:S05]  /*9b30*/  @!P1 BRA `(.L_x_17) ;  /* 0xfffffffc00ec9947 */ /* 0x004fea000383ffff */
[----:B------:R-:W-:Y:S05]  /*9b40*/  BRA `(.L_x_123) ;  /* 0xffffff7400dc7947 */ /* 0x000fea000383ffff */
.L_x_19:
[----:B-1----:R-:W-:-:S04]  /*9b50*/  IMAD.U32 R5, RZ, RZ, UR18 ;  /* 0x00000012ff057e24 */ /* 0x002fc8000f8e00ff */
[----:B------:R1:W2:Y:S03]  /*9b60*/  SYNCS.PHASECHK.TRANS64.TRYWAIT P1, [R5+URZ+0xca00], R0 ;  /* 0x00ca0000050075a7 */ /* 0x0002a6000802017f */
[----:B--2---:R-:W-:Y:S05]  /*9b70*/  @!P1 NANOSLEEP.SYNCS 0x989680 ;  /* 0x009896800000995d */ /* 0x004fea0003900000 */
[----:B------:R-:W2:Y:S02]  /*9b80*/  @!P1 SYNCS.PHASECHK.TRANS64 P1, [R5+URZ+0xca00], R0 ;  /* 0x00ca0000050095a7 */ /* 0x000ea4000802007f */
[----:B--2---:R-:W-:Y:S05]  /*9b90*/  @!P1 BRA `(.L_x_19) ;  /* 0xfffffffc00ec9947 */ /* 0x004fea000383ffff */
[----:B------:R-:W-:Y:S05]  /*9ba0*/  BRA `(.L_x_124) ;  /* 0xffffff7400f07947 */ /* 0x000fea000383ffff */
.L_x_20:
[----:B-1----:R-:W-:-:S04]  /*9bb0*/  IMAD.U32 R0, RZ, RZ, UR16 ;  /* 0x00000010ff007e24 */ /* 0x002fc8000f8e00ff */
[----:B------:R1:W2:Y:S03]  /*9bc0*/  SYNCS.PHASECHK.TRANS64.TRYWAIT P1, [R0+URZ+-0x8], R3 ;  /* 0xfffff803000075a7 */ /* 0x0002a6000802017f */
[----:B--2---:R-:W-:Y:S05]  /*9bd0*/  @!P1 NANOSLEEP.SYNCS 0x989680 ;  /* 0x009896800000995d */ /* 0x004fea0003900000 */
[----:B------:R-:W2:Y:S02]  /*9be0*/  @!P1 SYNCS.PHASECHK.TRANS64 P1, [R0+URZ+-0x8], R3 ;  /* 0xfffff803000095a7 */ /* 0x000ea4000802007f */
[----:B--2---:R-:W-:Y:S05]  /*9bf0*/  @!P1 BRA `(.L_x_20) ;  /* 0xfffffffc00ec9947 */ /* 0x004fea000383ffff */
[----:B------:R-:W-:Y:S05]  /*9c00*/  BRA `(.L_x_125) ;  /* 0xffffff7400e07947 */ /* 0x000fea000383ffff */
.L_x_22:
[----:B-1----:R-:W-:-:S04]  /*9c10*/  IMAD.U32 R8, RZ, RZ, UR6 ;  /* 0x00000006ff087e24 */ /* 0x002fc8000f8e00ff */
[----:B------:R1:W2:Y:S03]  /*9c20*/  SYNCS.PHASECHK.TRANS64.TRYWAIT P1, [R8+URZ+0xca00], R7 ;  /* 0x00ca0007080075a7 */ /* 0x0002a6000802017f */
[----:B--2---:R-:W-:Y:S05]  /*9c30*/  @!P1 NANOSLEEP.SYNCS 0x989680 ;  /* 0x009896800000995d */ /* 0x004fea0003900000 */
[----:B------:R-:W2:Y:S02]  /*9c40*/  @!P1 SYNCS.PHASECHK.TRANS64 P1, [R8+URZ+0xca00], R7 ;  /* 0x00ca0007080095a7 */ /* 0x000ea4000802007f */
[----:B--2---:R-:W-:Y:S05]  /*9c50*/  @!P1 BRA `(.L_x_22) ;  /* 0xfffffffc00ec9947 */ /* 0x004fea000383ffff */
[----:B------:R-:W-:Y:S05]  /*9c60*/  BRA `(.L_x_126) ;  /* 0xffffff8c00407947 */ /* 0x000fea000383ffff */
.L_x_27:
[----:B-1----:R-:W-:-:S04]  /*9c70*/  MOV R13, UR6 ;  /* 0x00000006000d7c02 */ /* 0x002fc80008000f00 */
[----:B------:R1:W2:Y:S03]  /*9c80*/  SYNCS.PHASECHK.TRANS64.TRYWAIT P2, [R13+URZ+0xca00], R4 ;  /* 0x00ca00040d0075a7 */ /* 0x0002a6000804017f */
[----:B--2---:R-:W-:Y:S05]  /*9c90*/  @!P2 NANOSLEEP.SYNCS 0x989680 ;  /* 0x009896800000a95d */ /* 0x004fea0003900000 */
[----:B------:R-:W2:Y:S02]  /*9ca0*/  @!P2 SYNCS.PHASECHK.TRANS64 P2, [R13+URZ+0xca00], R4 ;  /* 0x00ca00040d00a5a7 */ /* 0x000ea4000804007f */
[----:B--2---:R-:W-:Y:S05]  /*9cb0*/  @!P2 BRA `(.L_x_27) ;  /* 0xfffffffc00eca947 */ /* 0x004fea000383ffff */
[----:B------:R-:W-:Y:S05]  /*9cc0*/  BRA `(.L_x_127) ;  /* 0xffffff9000b87947 */ /* 0x000fea000383ffff */
.L_x_31:
[----:B-1----:R-:W-:-:S04]  /*9cd0*/  IMAD.U32 R9, RZ, RZ, UR6 ;  /* 0x00000006ff097e24 */ /* 0x002fc8000f8e00ff */
[----:B------:R1:W2:Y:S03]  /*9ce0*/  SYNCS.PHASECHK.TRANS64.TRYWAIT P2, [R9+URZ+0xca00], R8 ;  /* 0x00ca0008090075a7 */ /* 0x0002a6000804017f */
[----:B--2---:R-:W-:Y:S05]  /*9cf0*/  @!P2 NANOSLEEP.SYNCS 0x989680 ;  /* 0x009896800000a95d */ /* 0x004fea0003900000 */
[----:B------:R-:W2:Y:S02]  /*9d00*/  @!P2 SYNCS.PHASECHK.TRANS64 P2, [R9+URZ+0xca00], R8 ;  /* 0x00ca00080900a5a7 */ /* 0x000ea4000804007f */
[----:B--2---:R-:W-:Y:S05]  /*9d10*/  @!P2 BRA `(.L_x_31) ;  /* 0xfffffffc00eca947 */ /* 0x004fea000383ffff */
[----:B------:R-:W-:Y:S05]  /*9d20*/  BRA `(.L_x_30) ;  /* 0xffffffa4009c7947 */ /* 0x000fea000383ffff */
.L_x_39:
[----:B-1----:R-:W-:-:S04]  /*9d30*/  IMAD.U32 R11, RZ, RZ, UR6 ;  /* 0x00000006ff0b7e24 */ /* 0x002fc8000f8e00ff */
[----:B------:R1:W2:Y:S03]  /*9d40*/  SYNCS.PHASECHK.TRANS64.TRYWAIT P2, [R11+URZ+0xca00], R4 ;  /* 0x00ca00040b0075a7 */ /* 0x0002a6000804017f */
[----:B--2---:R-:W-:Y:S05]  /*9d50*/  @!P2 NANOSLEEP.SYNCS 0x989680 ;  /* 0x009896800000a95d */ /* 0x004fea0003900000 */
[----:B------:R-:W2:Y:S02]  /*9d60*/  @!P2 SYNCS.PHASECHK.TRANS64 P2, [R11+URZ+0xca00], R4 ;  /* 0x00ca00040b00a5a7 */ /* 0x000ea4000804007f */
[----:B--2---:R-:W-:Y:S05]  /*9d70*/  @!P2 BRA `(.L_x_39) ;  /* 0xfffffffc00eca947 */ /* 0x004fea000383ffff */
[----:B------:R-:W-:Y:S05]  /*9d80*/  BRA `(.L_x_128) ;  /* 0xffffffac00507947 */ /* 0x000fea000383ffff */
.L_x_43:
[----:B-1----:R-:W-:-:S04]  /*9d90*/  IMAD.U32 R9, RZ, RZ, UR6 ;  /* 0x00000006ff097e24 */ /* 0x002fc8000f8e00ff */
[----:B------:R1:W2:Y:S03]  /*9da0*/  SYNCS.PHASECHK.TRANS64.TRYWAIT P2, [R9+URZ+0xca00], R28 ;  /* 0x00ca001c090075a7 */ /* 0x0002a6000804017f */
[----:B--2---:R-:W-:Y:S05]  /*9db0*/  @!P2 NANOSLEEP.SYNCS 0x989680 ;  /* 0x009896800000a95d */ /* 0x004fea0003900000 */
[----:B------:R-:W2:Y:S02]  /*9dc0*/  @!P2 SYNCS.PHASECHK.TRANS64 P2, [R9+URZ+0xca00], R28 ;  /* 0x00ca001c0900a5a7 */ /* 0x000ea4000804007f */
[----:B--2---:R-:W-:Y:S05]  /*9dd0*/  @!P2 BRA `(.L_x_43) ;  /* 0xfffffffc00eca947 */ /* 0x004fea000383ffff */
[----:B------:R-:W-:Y:S05]  /*9de0*/  BRA `(.L_x_42) ;  /* 0xffffffc400387947 */ /* 0x000fea000383ffff */
.L_x_63:
[----:B-1----:R-:W-:-:S04]  /*9df0*/  MOV R3, UR16 ;  /* 0x0000001000037c02 */ /* 0x002fc80008000f00 */
[----:B------:R1:W2:Y:S03]  /*9e00*/  SYNCS.PHASECHK.TRANS64.TRYWAIT P1, [R3+URZ+0x8], R0 ;  /* 0x00000800030075a7 */ /* 0x0002a6000802017f */
[----:B--2---:R-:W-:Y:S05]  /*9e10*/  @!P1 NANOSLEEP.SYNCS 0x989680 ;  /* 0x009896800000995d */ /* 0x004fea0003900000 */
[----:B------:R-:W2:Y:S02]  /*9e20*/  @!P1 SYNCS.PHASECHK.TRANS64 P1, [R3+URZ+0x8], R0 ;  /* 0x00000800030095a7 */ /* 0x000ea4000802007f */
[----:B--2---:R-:W-:Y:S05]  /*9e30*/  @!P1 BRA `(.L_x_63) ;  /* 0xfffffffc00ec9947 */ /* 0x004fea000383ffff */
[----:B------:R-:W-:Y:S05]  /*9e40*/  BRA `(.L_x_129) ;  /* 0xffffffd0008c7947 */ /* 0x000fea000383ffff */
.L_x_80:
[----:B------:R-:W-:Y:S01]  /*9e50*/  BSSY B1, `(.L_x_130) ;  /* 0x0000006000017945 */ /* 0x000fe20003800000 */
[----:B------:R-:W-:-:S07]  /*9e60*/  IMAD.MOV.U32 R15, RZ, RZ, -0x1 ;  /* 0xffffffffff0f7424 */ /* 0x000fce00078e00ff */
[----:B------:R-:W-:Y:S05]  /*9e70*/  WARPSYNC.COLLECTIVE R15, `(.L_x_131) ;  /* 0x000000000f0c7348 */ /* 0x000fea0003c00000 */
[----:B------:R-:W-:Y:S02]  /*9e80*/  ELECT P6, UR62, PT ;  /* 0x00000000003e782f */ /* 0x000fe400038c0000 */
[----:B------:R-:W-:Y:S01]  /*9e90*/  MOV R14, UR62 ;  /* 0x0000003e000e7c02 */ /* 0x000fe20008000f00 */
[----:B------:R-:W-:Y:S10]  /*9ea0*/  ENDCOLLECTIVE ;  /* 0x000000000000791b */ /* 0x000ff40003800000 */
.L_x_131:
[----:B------:R-:W-:Y:S05]  /*9eb0*/  BSYNC B1 ;  /* 0x0000000000017941 */ /* 0x000fea0003800000 */
.L_x_130:
[----:B------:R-:W-:Y:S05]  /*9ec0*/  BRA `(.L_x_132) ;  /* 0xffffffe000d07947 */ /* 0x000fea000383ffff */
.L_x_83:
[----:B-1----:R1:W2:Y:S02]  /*9ed0*/  SYNCS.PHASECHK.TRANS64.TRYWAIT P2, [R7+URZ+0xca60], R6 ;  /* 0x00ca6006070075a7 */ /* 0x0022a4000804017f */
[----:B--2---:R-:W-:Y:S05]  /*9ee0*/  @!P2 NANOSLEEP.SYNCS 0x989680 ;  /* 0x009896800000a95d */ /* 0x004fea0003900000 */
[----:B------:R-:W2:Y:S02]  /*9ef0*/  @!P2 SYNCS.PHASECHK.TRANS64 P2, [R7+URZ+0xca60], R6 ;  /* 0x00ca60060700a5a7 */ /* 0x000ea4000804007f */
[----:B--2---:R-:W-:Y:S05]  /*9f00*/  @!P2 BRA `(.L_x_83) ;  /* 0xfffffffc00f0a947 */ /* 0x004fea000383ffff */
[----:B------:R-:W-:Y:S05]  /*9f10*/  BRA `(.L_x_133) ;  /* 0xffffffe000f07947 */ /* 0x000fea000383ffff */
.L_x_88:
[----:B-1----:R1:W2:Y:S02]  /*9f20*/  SYNCS.PHASECHK.TRANS64.TRYWAIT P2, [R7+URZ+0xcab0], R4 ;  /* 0x00cab004070075a7 */ /* 0x0022a4000804017f */
[----:B--2---:R-:W-:Y:S05]  /*9f30*/  @!P2 NANOSLEEP.SYNCS 0x989680 ;  /* 0x009896800000a95d */ /* 0x004fea0003900000 */
[----:B------:R-:W2:Y:S02]  /*9f40*/  @!P2 SYNCS.PHASECHK.TRANS64 P2, [R7+URZ+0xcab0], R4 ;  /* 0x00cab0040700a5a7 */ /* 0x000ea4000804007f */
[----:B--2---:R-:W-:Y:S05]  /*9f50*/  @!P2 BRA `(.L_x_88) ;  /* 0xfffffffc00f0a947 */ /* 0x004fea000383ffff */
[----:B------:R-:W-:Y:S05]  /*9f60*/  BRA `(.L_x_87) ;  /* 0xffffffe400a87947 */ /* 0x000fea000383ffff */
.L_x_91:
[----:B-1----:R1:W2:Y:S02]  /*9f70*/  SYNCS.PHASECHK.TRANS64.TRYWAIT P2, [R4+URZ+0xca60], R9 ;  /* 0x00ca6009040075a7 */ /* 0x0022a4000804017f */
[----:B--2---:R-:W-:Y:S05]  /*9f80*/  @!P2 NANOSLEEP.SYNCS 0x989680 ;  /* 0x009896800000a95d */ /* 0x004fea0003900000 */
[----:B------:R-:W2:Y:S02]  /*9f90*/  @!P2 SYNCS.PHASECHK.TRANS64 P2, [R4+URZ+0xca60], R9 ;  /* 0x00ca60090400a5a7 */ /* 0x000ea4000804007f */
[----:B--2---:R-:W-:Y:S05]  /*9fa0*/  @!P2 BRA `(.L_x_91) ;  /* 0xfffffffc00f0a947 */ /* 0x004fea000383ffff */
[----:B------:R-:W-:Y:S05]  /*9fb0*/  BRA `(.L_x_134) ;  /* 0xffffffe400bc7947 */ /* 0x000fea000383ffff */
.L_x_96:
[----:B------:R-:W-:Y:S01]  /*9fc0*/  BSSY B1, `(.L_x_135) ;  /* 0x0000006000017945 */ /* 0x000fe20003800000 */
[----:B------:R-:W-:-:S07]  /*9fd0*/  IMAD.MOV.U32 R15, RZ, RZ, -0x1 ;  /* 0xffffffffff0f7424 */ /* 0x000fce00078e00ff */
[----:B------:R-:W-:Y:S05]  /*9fe0*/  WARPSYNC.COLLECTIVE R15, `(.L_x_136) ;  /* 0x000000000f0c7348 */ /* 0x000fea0003c00000 */
[----:B------:R-:W-:Y:S02]  /*9ff0*/  ELECT P6, UR62, PT ;  /* 0x00000000003e782f */ /* 0x000fe400038c0000 */
[----:B------:R-:W-:Y:S01]  /*a000*/  MOV R14, UR62 ;  /* 0x0000003e000e7c02 */ /* 0x000fe20008000f00 */
[----:B------:R-:W-:Y:S10]  /*a010*/  ENDCOLLECTIVE ;  /* 0x000000000000791b */ /* 0x000ff40003800000 */
.L_x_136:
[----:B------:R-:W-:Y:S05]  /*a020*/  BSYNC B1 ;  /* 0x0000000000017941 */ /* 0x000fea0003800000 */
.L_x_135:
[----:B------:R-:W-:Y:S05]  /*a030*/  BRA `(.L_x_137) ;  /* 0xffffffe800f47947 */ /* 0x000fea000383ffff */
.L_x_99:
[----:B-1----:R1:W2:Y:S02]  /*a040*/  SYNCS.PHASECHK.TRANS64.TRYWAIT P4, [R8+URZ+0xca28], R7 ;  /* 0x00ca2807080075a7 */ /* 0x0022a4000808017f */
[----:B--2---:R-:W-:Y:S05]  /*a050*/  @!P4 NANOSLEEP.SYNCS 0x989680 ;  /* 0x009896800000c95d */ /* 0x004fea0003900000 */
[----:B------:R-:W2:Y:S02]  /*a060*/  @!P4 SYNCS.PHASECHK.TRANS64 P4, [R8+URZ+0xca28], R7 ;  /* 0x00ca28070800c5a7 */ /* 0x000ea4000808007f */
[----:B--2---:R-:W-:Y:S05]  /*a070*/  @!P4 BRA `(.L_x_99) ;  /* 0xfffffffc00f0c947 */ /* 0x004fea000383ffff */
[----:B------:R-:W-:Y:S05]  /*a080*/  BRA `(.L_x_138) ;  /* 0xffffffec000c7947 */ /* 0x000fea000383ffff */
.L_x_104:
[----:B-1----:R1:W2:Y:S02]  /*a090*/  SYNCS.PHASECHK.TRANS64.TRYWAIT P4, [R4+URZ+0xcab0], R7 ;  /* 0x00cab007040075a7 */ /* 0x0022a4000808017f */
[----:B--2---:R-:W-:Y:S05]  /*a0a0*/  @!P4 NANOSLEEP.SYNCS 0x989680 ;  /* 0x009896800000c95d */ /* 0x004fea0003900000 */
[----:B------:R-:W2:Y:S02]  /*a0b0*/  @!P4 SYNCS.PHASECHK.TRANS64 P4, [R4+URZ+0xcab0], R7 ;  /* 0x00cab0070400c5a7 */ /* 0x000ea4000808007f */
[----:B--2---:R-:W-:Y:S05]  /*a0c0*/  @!P4 BRA `(.L_x_104) ;  /* 0xfffffffc00f0c947 */ /* 0x004fea000383ffff */
[----:B------:R-:W-:Y:S05]  /*a0d0*/  BRA `(.L_x_103) ;  /* 0xffffffec00c47947 */ /* 0x000fea000383ffff */
.L_x_107:
[----:B-1----:R1:W2:Y:S02]  /*a0e0*/  SYNCS.PHASECHK.TRANS64.TRYWAIT P3, [R7+URZ+0xca28], R8 ;  /* 0x00ca2808070075a7 */ /* 0x0022a4000806017f */
[----:B--2---:R-:W-:Y:S05]  /*a0f0*/  @!P3 NANOSLEEP.SYNCS 0x989680 ;  /* 0x009896800000b95d */ /* 0x004fea0003900000 */
[----:B------:R-:W2:Y:S02]  /*a100*/  @!P3 SYNCS.PHASECHK.TRANS64 P3, [R7+URZ+0xca28], R8 ;  /* 0x00ca28080700b5a7 */ /* 0x000ea4000806007f */
[----:B--2---:R-:W-:Y:S05]  /*a110*/  @!P3 BRA `(.L_x_107) ;  /* 0xfffffffc00f0b947 */ /* 0x004fea000383ffff */
[----:B------:R-:W-:Y:S05]  /*a120*/  BRA `(.L_x_139) ;  /* 0xffffffec00dc7947 */ /* 0x000fea000383ffff */
.L_x_113:
[----:B-1----:R1:W2:Y:S02]  /*a130*/  SYNCS.PHASECHK.TRANS64.TRYWAIT P3, [R7+URZ+0xca28], R8 ;  /* 0x00ca2808070075a7 */ /* 0x0022a4000806017f */
[----:B--2---:R-:W-:Y:S05]  /*a140*/  @!P3 NANOSLEEP.SYNCS 0x989680 ;  /* 0x009896800000b95d */ /* 0x004fea0003900000 */
[----:B------:R-:W2:Y:S02]  /*a150*/  @!P3 SYNCS.PHASECHK.TRANS64 P3, [R7+URZ+0xca28], R8 ;  /* 0x00ca28080700b5a7 */ /* 0x000ea4000806007f */
[----:B--2---:R-:W-:Y:S05]  /*a160*/  @!P3 BRA `(.L_x_113) ;  /* 0xfffffffc00f0b947 */ /* 0x004fea000383ffff */
[----:B------:R-:W-:Y:S05]  /*a170*/  BRA `(.L_x_140) ;  /* 0xfffffff000b47947 */ /* 0x000fea000383ffff */
.L_x_118:
[----:B-1----:R1:W2:Y:S02]  /*a180*/  SYNCS.PHASECHK.TRANS64.TRYWAIT P3, [R7+URZ+0xca28], R8 ;  /* 0x00ca2808070075a7 */ /* 0x0022a4000806017f */
[----:B--2---:R-:W-:Y:S05]  /*a190*/  @!P3 NANOSLEEP.SYNCS 0x989680 ;  /* 0x009896800000b95d */ /* 0x004fea0003900000 */
[----:B------:R-:W2:Y:S02]  /*a1a0*/  @!P3 SYNCS.PHASECHK.TRANS64 P3, [R7+URZ+0xca28], R8 ;  /* 0x00ca28080700b5a7 */ /* 0x000ea4000806007f */
[----:B--2---:R-:W-:Y:S05]  /*a1b0*/  @!P3 BRA `(.L_x_118) ;  /* 0xfffffffc00f0b947 */ /* 0x004fea000383ffff */
[----:B------:R-:W-:Y:S05]  /*a1c0*/  BRA `(.L_x_141) ;  /* 0xfffffff400707947 */ /* 0x000fea000383ffff */
        .weak           $__internal_0_$__cuda_sm20_rcp_rn_f32_slowpath
        .type           $__internal_0_$__cuda_sm20_rcp_rn_f32_slowpath,@function
        .size           $__internal_0_$__cuda_sm20_rcp_rn_f32_slowpath,(.L_x_147 - $__internal_0_$__cuda_sm20_rcp_rn_f32_slowpath)
$__internal_0_$__cuda_sm20_rcp_rn_f32_slowpath:
[----:B------:R-:W-:Y:S01]  /*a1d0*/  IMAD.SHL.U32 R0, R3, 0x2, RZ ;  /* 0x0000000203007824 */ /* 0x000fe200078e00ff */
[----:B------:R-:W-:Y:S04]  /*a1e0*/  BSSY B2, `(.L_x_142) ;  /* 0x0000030000027945 */ /* 0x000fe80003800000 */
[----:B------:R-:W-:-:S04]  /*a1f0*/  SHF.R.U32.HI R21, RZ, 0x18, R0 ;  /* 0x00000018ff157819 */ /* 0x000fc80000011600 */
[----:B------:R-:W-:-:S13]  /*a200*/  ISETP.NE.U32.AND P0, PT, R21, RZ, PT ;  /* 0x000000ff1500720c */ /* 0x000fda0003f05070 */
[----:B------:R-:W-:Y:S05]  /*a210*/  @P0 BRA `(.L_x_143) ;  /* 0x0000000000280947 */ /* 0x000fea0003800000 */
[----:B------:R-:W-:-:S04]  /*a220*/  SHF.L.U32 R0, R3, 0x1, RZ ;  /* 0x0000000103007819 */ /* 0x000fc800000006ff */
[----:B------:R-:W-:-:S13]  /*a230*/  ISETP.NE.AND P0, PT, R0, RZ, PT ;  /* 0x000000ff0000720c */ /* 0x000fda0003f05270 */
[----:B------:R-:W-:Y:S01]  /*a240*/  @P0 FFMA R9, R3, 1.84467440737095516160e+19, RZ ;  /* 0x5f80000003090823 */ /* 0x000fe200000000ff */
[----:B------:R-:W-:Y:S08]  /*a250*/  @!P0 MUFU.RCP R8, R3 ;  /* 0x0000000300088308 */ /* 0x000ff00000001000 */
[----:B------:R-:W1:Y:S02]  /*a260*/  @P0 MUFU.RCP R0, R9 ;  /* 0x0000000900000308 */ /* 0x000e640000001000 */
[----:B-1----:R-:W-:-:S04]  /*a270*/  @P0 FFMA R12, R9, R0, -1 ;  /* 0xbf800000090c0423 */ /* 0x002fc80000000000 */
[----:B------:R-:W-:-:S04]  /*a280*/  @P0 FADD.FTZ R13, -R12, -RZ ;  /* 0x800000ff0c0d0221 */ /* 0x000fc80000010100 */
[----:B------:R-:W-:-:S04]  /*a290*/  @P0 FFMA R0, R0, R13, R0 ;  /* 0x0000000d00000223 */ /* 0x000fc80000000000 */
[----:B------:R-:W-:Y:S01]  /*a2a0*/  @P0 FFMA R8, R0, 1.84467440737095516160e+19, RZ ;  /* 0x5f80000000080823 */ /* 0x000fe200000000ff */
[----:B------:R-:W-:Y:S06]  /*a2b0*/  BRA `(.L_x_144) ;  /* 0x0000000000887947 */ /* 0x000fec0003800000 */
.L_x_143:
[----:B------:R-:W-:-:S05]  /*a2c0*/  VIADD R24, R21, 0xffffff03 ;  /* 0xffffff0315187836 */ /* 0x000fca0000000000 */
[----:B------:R-:W-:-:S13]  /*a2d0*/  ISETP.GT.U32.AND P0, PT, R24, 0x1, PT ;  /* 0x000000011800780c */ /* 0x000fda0003f04070 */
[----:B------:R-:W-:Y:S05]  /*a2e0*/  @P0 BRA `(.L_x_145) ;  /* 0x0000000000780947 */ /* 0x000fea0003800000 */
[----:B------:R-:W-:Y:S01]  /*a2f0*/  LOP3.LUT R0, R3, 0x7fffff, RZ, 0xc0, !PT ;  /* 0x007fffff03007812 */ /* 0x000fe200078ec0ff */
[----:B------:R-:W-:-:S03]  /*a300*/  IMAD.MOV.U32 R13, RZ, RZ, 0x3 ;  /* 0x00000003ff0d7424 */ /* 0x000fc600078e00ff */
[----:B------:R-:W-:Y:S02]  /*a310*/  LOP3.LUT R0, R0, 0x3f800000, RZ, 0xfc, !PT ;  /* 0x3f80000000007812 */ /* 0x000fe400078efcff */
[----:B------:R-:W-:Y:S02]  /*a320*/  SHF.L.U32 R13, R13, R24, RZ ;  /* 0x000000180d0d7219 */ /* 0x000fe400000006ff */
[----:B------:R-:W1:Y:S02]  /*a330*/  MUFU.RCP R9, R0 ;  /* 0x0000000000097308 */ /* 0x000e640000001000 */
[----:B-1----:R-:W-:-:S04]  /*a340*/  FFMA R8, R0, R9, -1 ;  /* 0xbf80000000087423 */ /* 0x002fc80000000009 */
[----:B------:R-:W-:-:S04]  /*a350*/  FADD.FTZ R8, -R8, -RZ ;  /* 0x800000ff08087221 */ /* 0x000fc80000010100 */
[CCC-:B------:R-:W-:Y:S01]  /*a360*/  FFMA.RM R12, R9.reuse, R8.reuse, R9.reuse ;  /* 0x00000008090c7223 */ /* 0x1c0fe20000004009 */
[----:B------:R-:W-:-:S04]  /*a370*/  FFMA.RP R9, R9, R8, R9 ;  /* 0x0000000809097223 */ /* 0x000fc80000008009 */
[C---:B------:R-:W-:Y:S02]  /*a380*/  LOP3.LUT R8, R12.reuse, 0x7fffff, RZ, 0xc0, !PT ;  /* 0x007fffff0c087812 */ /* 0x040fe400078ec0ff */
[----:B------:R-:W-:Y:S02]  /*a390*/  FSETP.NEU.FTZ.AND P0, PT, R12, R9, PT ;  /* 0x000000090c00720b */ /* 0x000fe40003f1d000 */
[----:B------:R-:W-:Y:S02]  /*a3a0*/  LOP3.LUT R8, R8, 0x800000, RZ, 0xfc, !PT ;  /* 0x0080000008087812 */ /* 0x000fe400078efcff */
[----:B------:R-:W-:Y:S02]  /*a3b0*/  SEL R9, RZ, 0xffffffff, !P0 ;  /* 0xffffffffff097807 */ /* 0x000fe40004000000 */
[----:B------:R-:W-:-:S03]  /*a3c0*/  LOP3.LUT R13, R13, R8, RZ, 0xc0, !PT ;  /* 0x000000080d0d7212 */ /* 0x000fc600078ec0ff */
[----:B------:R-:W-:Y:S01]  /*a3d0*/  IMAD.MOV R9, RZ, RZ, -R9 ;  /* 0x000000ffff097224 */ /* 0x000fe200078e0a09 */
[----:B------:R-:W-:-:S04]  /*a3e0*/  SHF.R.U32.HI R13, RZ, R24, R13 ;  /* 0x00000018ff0d7219 */ /* 0x000fc8000001160d */
[--C-:B------:R-:W-:Y:S01]  /*a3f0*/  LOP3.LUT P1, RZ, R9, R24, R8.reuse, 0xf8, !PT ;  /* 0x0000001809ff7212 */ /* 0x100fe2000782f808 */
[----:B------:R-:W-:Y:S01]  /*a400*/  VIADD R9, R21, 0xffffff04 ;  /* 0xffffff0415097836 */ /* 0x000fe20000000000 */
[C---:B------:R-:W-:Y:S02]  /*a410*/  LOP3.LUT P0, RZ, R13.reuse, 0x1, RZ, 0xc0, !PT ;  /* 0x000000010dff7812 */ /* 0x040fe4000780c0ff */
[----:B------:R-:W-:Y:S02]  /*a420*/  LOP3.LUT P2, RZ, R13, 0x2, RZ, 0xc0, !PT ;  /* 0x000000020dff7812 */ /* 0x000fe4000784c0ff */
[----:B------:R-:W-:Y:S02]  /*a430*/  SHF.R.U32.HI R8, RZ, R9, R8 ;  /* 0x00000009ff087219 */ /* 0x000fe40000011608 */
[----:B------:R-:W-:Y:S02]  /*a440*/  PLOP3.LUT P0, PT, P0, P1, P2, 0xe0, 0x0 ;  /* 0x000000000000781c */ /* 0x000fe40000703c20 */
[----:B------:R-:W-:-:S02]  /*a450*/  LOP3.LUT P1, RZ, R3, 0x7fffff, RZ, 0xc0, !PT ;  /* 0x007fffff03ff7812 */ /* 0x000fc4000782c0ff */
[----:B------:R-:W-:-:S04]  /*a460*/  SEL R0, RZ, 0x1, !P0 ;  /* 0x00000001ff007807 */ /* 0x000fc80004000000 */
[----:B------:R-:W-:-:S04]  /*a470*/  IADD3 R0, -R0, RZ, RZ ;  /* 0x000000ff00007210 */ /* 0x000fc80007ffe1ff */
[----:B------:R-:W-:-:S13]  /*a480*/  ISETP.GE.AND P0, PT, R0, RZ, PT ;  /* 0x000000ff0000720c */ /* 0x000fda0003f06270 */
[----:B------:R-:W-:-:S04]  /*a490*/  @!P0 VIADD R8, R8, 0x1 ;  /* 0x0000000108088836 */ /* 0x000fc80000000000 */
[----:B------:R-:W-:-:S05]  /*a4a0*/  @!P1 IMAD.SHL.U32 R8, R8, 0x2, RZ ;  /* 0x0000000208089824 */ /* 0x000fca00078e00ff */
[----:B------:R-:W-:Y:S01]  /*a4b0*/  LOP3.LUT R8, R8, 0x80000000, R3, 0xf8, !PT ;  /* 0x8000000008087812 */ /* 0x000fe200078ef803 */
[----:B------:R-:W-:Y:S06]  /*a4c0*/  BRA `(.L_x_144) ;  /* 0x0000000000047947 */ /* 0x000fec0003800000 */
.L_x_145:
[----:B------:R1:W2:Y:S02]  /*a4d0*/  MUFU.RCP R8, R3 ;  /* 0x0000000300087308 */ /* 0x0002a40000001000 */
.L_x_144:
[----:B------:R-:W-:Y:S05]  /*a4e0*/  BSYNC B2 ;  /* 0x0000000000027941 */ /* 0x000fea0003800000 */
.L_x_142:
[----:B--2---:R-:W-:Y:S01]  /*a4f0*/  MOV R0, R8 ;  /* 0x0000000800007202 */ /* 0x004fe20000000f00 */
[----:B------:R-:W-:Y:S02]  /*a500*/  IMAD.MOV.U32 R8, RZ, RZ, R14 ;  /* 0x000000ffff087224 */ /* 0x000fe400078e000e */
[----:B------:R-:W-:-:S04]  /*a510*/  IMAD.MOV.U32 R9, RZ, RZ, 0x0 ;  /* 0x00000000ff097424 */ /* 0x000fc800078e00ff */
[----:B-1----:R-:W-:Y:S05]  /*a520*/  RET.REL.NODEC R8 `(_ZN7cutlass13device_kernelINS_4fmha6kernel28FmhaKernelTmaWarpSpecializedINS1_10collective30FmhaMainloopTmaWarpSpecializedINS_10bfloat16_tEffN4cute5tupleIJNS7_1CILi128EEENS9_ILi64EEENS9_ILi48EEEEEENS8_IJiNS9_ILi1EEENS8_IJiiEEEEEESG_SG_NS4_14ResidualFusionEJNS2_6OptionILNS2_3TagE0ENS9_ILb1EEEEENSI_ILSJ_2ESK_EEEEENS4_15FmhaFwdEpilogueIS6_fNS8_IJSB_SC_SB_EEEEENS2_23PersistentTileSchedulerEJSL_SM_EEEEEvNT_6ParamsE) ;  /* 0xffffff5808b47950 */ /* 0x002fea0003c3ffff */
.L_x_146:
[----:B------:R-:W-:-:S00]  /*a530*/  BRA `(.L_x_146) ;  /* 0xfffffffc00fc7947 */ /* 0x000fc0000383ffff */
[----:B------:R-:W-:-:S00]  /*a540*/  NOP ;  /* 0x0000000000007918 */ /* 0x000fc00000000000 */
        /* <DEDUP_REMOVED lines=11> */
.L_x_147:


//--------------------- .nv.global.init           --------------------------
	.section	.nv.global.init,"aw",@progbits
.nv.global.init:
	.type		$str$24,@object
	.size		$str$24,($str$25 - $str$24)
$str$24:
        /*0000*/ 	.byte	0x28, 0x61, 0x64, 0x64, 0x72, 0x65, 0x73, 0x73, 0x20, 0x26, 0x20, 0x6d, 0x61, 0x73, 0x6b, 0x29
        /*0010*/ 	.byte	0x20, 0x3d, 0x3d, 0x20, 0x30, 0x00
	.type		$str$25,@object
	.size		$str$25,(__unnamed_1 - $str$25)
$str$25:
        /*0016*/ 	.byte	0x2f, 0x74, 0x6d, 0x70, 0x2f, 0x63, 0x75, 0x74, 0x6c, 0x61, 0x73, 0x73, 0x5f, 0x73, 0x77, 0x65
        /*0026*/ 	.byte	0x65, 0x70, 0x5f, 0x73, 0x72, 0x63, 0x2f, 0x69, 0x6e, 0x63, 0x6c, 0x75, 0x64, 0x65, 0x2f, 0x63
        /*0036*/ 	.byte	0x75, 0x74, 0x65, 0x2f, 0x70, 0x6f, 0x69, 0x6e, 0x74, 0x65, 0x72, 0x5f, 0x66, 0x6c, 0x61, 0x67
        /*0046*/ 	.byte	0x67, 0x65, 0x64, 0x2e, 0x68, 0x70, 0x70, 0x00
	.type		__unnamed_1,@object
	.size		__unnamed_1,(__unnamed_2 - __unnamed_1)
__unnamed_1:
        /*004e*/ 	.byte	0x61, 0x75, 0x74, 0x6f, 0x20, 0x63, 0x75, 0x74, 0x65, 0x3a, 0x3a, 0x61, 0x73, 0x5f, 0x70, 0x6f
        /* <DEDUP_REMOVED lines=27> */
        /*020e*/ 	.byte	0x31, 0x30, 0x32, 0x34, 0x3e, 0x3e, 0x3e, 0x3e, 0x3e, 0x5d, 0x00
	.type		__unnamed_2,@object
	.size		__unnamed_2,(.L_1 - __unnamed_2)
__unnamed_2:
        /* <DEDUP_REMOVED lines=29> */
.L_1:


//--------------------- .nv.shared._ZN7cutlass13device_kernelINS_4fmha6kernel28FmhaKernelTmaWarpSpecializedINS1_10collective30FmhaMainloopTmaWarpSpecializedINS_10bfloat16_tEffN4cute5tupleIJNS7_1CILi128EEENS9_ILi64EEENS9_ILi48EEEEEENS8_IJiNS9_ILi1EEENS8_IJiiEEEEEESG_SG_NS4_14ResidualFusionEJNS2_6OptionILNS2_3TagE0ENS9_ILb1EEEEENSI_ILSJ_2ESK_EEEEENS4_15FmhaFwdEpilogueIS6_fNS8_IJSB_SC_SB_EEEEENS2_23PersistentTileSchedulerEJSL_SM_EEEEEvNT_6ParamsE --------------------------
	.section	.nv.shared._ZN7cutlass13device_kernelINS_4fmha6kernel28FmhaKernelTmaWarpSpecializedINS1_10collective30FmhaMainloopTmaWarpSpecializedINS_10bfloat16_tEffN4cute5tupleIJNS7_1CILi128EEENS9_ILi64EEENS9_ILi48EEEEEENS8_IJiNS9_ILi1EEENS8_IJiiEEEEEESG_SG_NS4_14ResidualFusionEJNS2_6OptionILNS2_3TagE0ENS9_ILb1EEEEENSI_ILSJ_2ESK_EEEEENS4_15FmhaFwdEpilogueIS6_fNS8_IJSB_SC_SB_EEEEENS2_23PersistentTileSchedulerEJSL_SM_EEEEEvNT_6ParamsE,"aw",@nobits
	.sectionflags	@""
	.align	16
	.zero		1024


//--------------------- .nv.shared.reserved.0     --------------------------
	.section	.nv.shared.reserved.0,"aw",@nobits
	.weak		__nv_reservedSMEM_offset_0_alias
	.size		__nv_reservedSMEM_offset_0_alias, 0, 0
	.other		__nv_reservedSMEM_offset_0_alias,@"STO_CUDA_RESERVED_SHARED STV_DEFAULT"
__nv_reservedSMEM_offset_0_alias:
	.zero		0


//--------------------- .nv.global                --------------------------
	.section	.nv.global,"aw",@nobits
.nv.global:
	.type		_ZN39_INTERNAL_c353613f_4_k_cu_82501950_34184cute1_E,@object
	.size		_ZN39_INTERNAL_c353613f_4_k_cu_82501950_34184cute1_E,(_ZN39_INTERNAL_c353613f_4_k_cu_82501950_34184cuda3std3__45__cpo6cbeginE - _ZN39_INTERNAL_c353613f_4_k_cu_82501950_34184cute1_E)
_ZN39_INTERNAL_c353613f_4_k_cu_82501950_34184cute1_E:
	.zero		1
	.type		_ZN39_INTERNAL_c353613f_4_k_cu_82501950_34184cuda3std3__45__cpo6cbeginE,@object
	.size		_ZN39_INTERNAL_c353613f_4_k_cu_82501950_34184cuda3std3__45__cpo6cbeginE,(_ZN39_INTERNAL_c353613f_4_k_cu_82501950_34184cuda3std3__48in_placeE - _ZN39_INTERNAL_c353613f_4_k_cu_82501950_34184cuda3std3__45__cpo6cbeginE)
_ZN39_INTERNAL_c353613f_4_k_cu_82501950_34184cuda3std3__45__cpo6cbeginE:
	.zero		1
	.type		_ZN39_INTERNAL_c353613f_4_k_cu_82501950_34184cuda3std3__48in_placeE,@object
	.size		_ZN39_INTERNAL_c353613f_4_k_cu_82501950_34184cuda3std3__48in_placeE,(_ZN39_INTERNAL_c353613f_4_k_cu_82501950_34184cuda3std6ranges3__45__cpo9iter_moveE - _ZN39_INTERNAL_c353613f_4_k_cu_82501950_34184cuda3std3__48in_placeE)
_ZN39_INTERNAL_c353613f_4_k_cu_82501950_34184cuda3std3__48in_placeE:
	.zero		1
	.type		_ZN39_INTERNAL_c353613f_4_k_cu_82501950_34184cuda3std6ranges3__45__cpo9iter_moveE,@object
	.size		_ZN39_INTERNAL_c353613f_4_k_cu_82501950_34184cuda3std6ranges3__45__cpo9iter_moveE,(_ZN39_INTERNAL_c353613f_4_k_cu_82501950_34184cuda3std3__45__cpo5beginE - _ZN39_INTERNAL_c353613f_4_k_cu_82501950_34184cuda3std6ranges3__45__cpo9iter_moveE)
_ZN39_INTERNAL_c353613f_4_k_cu_82501950_34184cuda3std6ranges3__45__cpo9iter_moveE:
	.zero		1
	.type		_ZN39_INTERNAL_c353613f_4_k_cu_82501950_34184cuda3std3__45__cpo5beginE,@object
	.size		_ZN39_INTERNAL_c353613f_4_k_cu_82501950_34184cuda3std3__45__cpo5beginE,(_ZN39_INTERNAL_c353613f_4_k_cu_82501950_34184cuda3std3__441_GLOBAL__N__c353613f_4_k_cu_82501950_34186ignoreE - _ZN39_INTERNAL_c353613f_4_k_cu_82501950_34184cuda3std3__45__cpo5beginE)
_ZN39_INTERNAL_c353613f_4_k_cu_82501950_34184cuda3std3__45__cpo5beginE:
	.zero		1
	.type		_ZN39_INTERNAL_c353613f_4_k_cu_82501950_34184cuda3std3__441_GLOBAL__N__c353613f_4_k_cu_82501950_34186ignoreE,@object
	.size		_ZN39_INTERNAL_c353613f_4_k_cu_82501950_34184cuda3std3__441_GLOBAL__N__c353613f_4_k_cu_82501950_34186ignoreE,(_ZN39_INTERNAL_c353613f_4_k_cu_82501950_34184cute7productE - _ZN39_INTERNAL_c353613f_4_k_cu_82501950_34184cuda3std3__441_GLOBAL__N__c353613f_4_k_cu_82501950_34186ignoreE)
_ZN39_INTERNAL_c353613f_4_k_cu_82501950_34184cuda3std3__441_GLOBAL__N__c353613f_4_k_cu_82501950_34186ignoreE:
	.zero		1
	.type		_ZN39_INTERNAL_c353613f_4_k_cu_82501950_34184cute7productE,@object
	.size		_ZN39_INTERNAL_c353613f_4_k_cu_82501950_34184cute7productE,(_ZN39_INTERNAL_c353613f_4_k_cu_82501950_34184cuda3std3__45__cpo3endE - _ZN39_INTERNAL_c353613f_4_k_cu_82501950_34184cute7productE)
_ZN39_INTERNAL_c353613f_4_k_cu_82501950_34184cute7productE:
	.zero		1
	.type		_ZN39_INTERNAL_c353613f_4_k_cu_82501950_34184cuda3std3__45__cpo3endE,@object
	.size		_ZN39_INTERNAL_c353613f_4_k_cu_82501950_34184cuda3std3__45__cpo3endE,(_ZN39_INTERNAL_c353613f_4_k_cu_82501950_34184cuda3std3__419piecewise_constructE - _ZN39_INTERNAL_c353613f_4_k_cu_82501950_34184cuda3std3__45__cpo3endE)
_ZN39_INTERNAL_c353613f_4_k_cu_82501950_34184cuda3std3__45__cpo3endE:
	.zero		1
	.type		_ZN39_INTERNAL_c353613f_4_k_cu_82501950_34184cuda3std3__419piecewise_constructE,@object
	.size		_ZN39_INTERNAL_c353613f_4_k_cu_82501950_34184cuda3std3__419piecewise_constructE,(_ZN39_INTERNAL_c353613f_4_k_cu_82501950_34184cuda3std3__45__cpo4cendE - _ZN39_INTERNAL_c353613f_4_k_cu_82501950_34184cuda3std3__419piecewise_constructE)
_ZN39_INTERNAL_c353613f_4_k_cu_82501950_34184cuda3std3__419piecewise_constructE:
	.zero		1
	.type		_ZN39_INTERNAL_c353613f_4_k_cu_82501950_34184cuda3std3__45__cpo4cendE,@object
	.size		_ZN39_INTERNAL_c353613f_4_k_cu_82501950_34184cuda3std3__45__cpo4cendE,(_ZN39_INTERNAL_c353613f_4_k_cu_82501950_34184cuda3std6ranges3__45__cpo4swapE - _ZN39_INTERNAL_c353613f_4_k_cu_82501950_34184cuda3std3__45__cpo4cendE)
_ZN39_INTERNAL_c353613f_4_k_cu_82501950_34184cuda3std3__45__cpo4cendE:
	.zero		1
	.type		_ZN39_INTERNAL_c353613f_4_k_cu_82501950_34184cuda3std6ranges3__45__cpo4swapE,@object
	.size		_ZN39_INTERNAL_c353613f_4_k_cu_82501950_34184cuda3std6ranges3__45__cpo4swapE,(.L_9 - _ZN39_INTERNAL_c353613f_4_k_cu_82501950_34184cuda3std6ranges3__45__cpo4swapE)
_ZN39_INTERNAL_c353613f_4_k_cu_82501950_34184cuda3std6ranges3__45__cpo4swapE:
	.zero		1
.L_9:


//--------------------- .nv.constant0._ZN7cutlass13device_kernelINS_4fmha6kernel28FmhaKernelTmaWarpSpecializedINS1_10collective30FmhaMainloopTmaWarpSpecializedINS_10bfloat16_tEffN4cute5tupleIJNS7_1CILi128EEENS9_ILi64EEENS9_ILi48EEEEEENS8_IJiNS9_ILi1EEENS8_IJiiEEEEEESG_SG_NS4_14ResidualFusionEJNS2_6OptionILNS2_3TagE0ENS9_ILb1EEEEENSI_ILSJ_2ESK_EEEEENS4_15FmhaFwdEpilogueIS6_fNS8_IJSB_SC_SB_EEEEENS2_23PersistentTileSchedulerEJSL_SM_EEEEEvNT_6ParamsE --------------------------
	.section	.nv.constant0._ZN7cutlass13device_kernelINS_4fmha6kernel28FmhaKernelTmaWarpSpecializedINS1_10collective30FmhaMainloopTmaWarpSpecializedINS_10bfloat16_tEffN4cute5tupleIJNS7_1CILi128EEENS9_ILi64EEENS9_ILi48EEEEEENS8_IJiNS9_ILi1EEENS8_IJiiEEEEEESG_SG_NS4_14ResidualFusionEJNS2_6OptionILNS2_3TagE0ENS9_ILb1EEEEENSI_ILSJ_2ESK_EEEEENS4_15FmhaFwdEpilogueIS6_fNS8_IJSB_SC_SB_EEEEENS2_23PersistentTileSchedulerEJSL_SM_EEEEEvNT_6ParamsE,"a",@progbits
	.sectionflags	@""
	.align	4
.nv.constant0._ZN7cutlass13device_kernelINS_4fmha6kernel28FmhaKernelTmaWarpSpecializedINS1_10collective30FmhaMainloopTmaWarpSpecializedINS_10bfloat16_tEffN4cute5tupleIJNS7_1CILi128EEENS9_ILi64EEENS9_ILi48EEEEEENS8_IJiNS9_ILi1EEENS8_IJiiEEEEEESG_SG_NS4_14ResidualFusionEJNS2_6OptionILNS2_3TagE0ENS9_ILb1EEEEENSI_ILSJ_2ESK_EEEEENS4_15FmhaFwdEpilogueIS6_fNS8_IJSB_SC_SB_EEEEENS2_23PersistentTileSchedulerEJSL_SM_EEEEEvNT_6ParamsE:
	.zero		2688


//--------------------- SYMBOLS --------------------------

	.type		.nv.reservedSmem.offset0,@object
	.size		.nv.reservedSmem.offset0,0x4
	.type		__assertfail,@function
